//
// Generated by NVIDIA NVVM Compiler
//
// Compiler Build ID: CL-36424714
// Cuda compilation tools, release 13.0, V13.0.88
// Based on NVVM 20.0.0
//

.version 9.0
.target sm_100
.address_size 64

	// .globl	_Z16pf_iteration_devPiPfS0_S0_S0_S0_S0_S0_S_S0_S_S_
.global .align 4 .b8 __cudart_i2opi_f[24] = {65, 144, 67, 60, 153, 149, 98, 219, 192, 221, 52, 245, 209, 87, 39, 252, 41, 21, 68, 78, 110, 131, 249, 162};

.visible .entry _Z16pf_iteration_devPiPfS0_S0_S0_S0_S0_S0_S_S0_S_S_(
	.param .u64 .ptr .align 1 _Z16pf_iteration_devPiPfS0_S0_S0_S0_S0_S0_S_S0_S_S__param_0,
	.param .u64 .ptr .align 1 _Z16pf_iteration_devPiPfS0_S0_S0_S0_S0_S0_S_S0_S_S__param_1,
	.param .u64 .ptr .align 1 _Z16pf_iteration_devPiPfS0_S0_S0_S0_S0_S0_S_S0_S_S__param_2,
	.param .u64 .ptr .align 1 _Z16pf_iteration_devPiPfS0_S0_S0_S0_S0_S0_S_S0_S_S__param_3,
	.param .u64 .ptr .align 1 _Z16pf_iteration_devPiPfS0_S0_S0_S0_S0_S0_S_S0_S_S__param_4,
	.param .u64 .ptr .align 1 _Z16pf_iteration_devPiPfS0_S0_S0_S0_S0_S0_S_S0_S_S__param_5,
	.param .u64 .ptr .align 1 _Z16pf_iteration_devPiPfS0_S0_S0_S0_S0_S0_S_S0_S_S__param_6,
	.param .u64 .ptr .align 1 _Z16pf_iteration_devPiPfS0_S0_S0_S0_S0_S0_S_S0_S_S__param_7,
	.param .u64 .ptr .align 1 _Z16pf_iteration_devPiPfS0_S0_S0_S0_S0_S0_S_S0_S_S__param_8,
	.param .u64 .ptr .align 1 _Z16pf_iteration_devPiPfS0_S0_S0_S0_S0_S0_S_S0_S_S__param_9,
	.param .u64 .ptr .align 1 _Z16pf_iteration_devPiPfS0_S0_S0_S0_S0_S0_S_S0_S_S__param_10,
	.param .u64 .ptr .align 1 _Z16pf_iteration_devPiPfS0_S0_S0_S0_S0_S0_S_S0_S_S__param_11
)
{
	.local .align 4 .b8 	__local_depot0[28];
	.reg .b64 	%SP;
	.reg .b64 	%SPL;
	.reg .pred 	%p<33>;
	.reg .b32 	%r<162>;
	.reg .b32 	%f<108>;
	.reg .b64 	%rd<91>;
	.reg .b64 	%fd<11>;

	mov.u64 	%SPL, __local_depot0;
	ld.param.u64 	%rd36, [_Z16pf_iteration_devPiPfS0_S0_S0_S0_S0_S0_S_S0_S_S__param_3];
	ld.param.u64 	%rd37, [_Z16pf_iteration_devPiPfS0_S0_S0_S0_S0_S0_S_S0_S_S__param_4];
	ld.param.u64 	%rd34, [_Z16pf_iteration_devPiPfS0_S0_S0_S0_S0_S0_S_S0_S_S__param_5];
	ld.param.u64 	%rd38, [_Z16pf_iteration_devPiPfS0_S0_S0_S0_S0_S0_S_S0_S_S__param_7];
	ld.param.u64 	%rd35, [_Z16pf_iteration_devPiPfS0_S0_S0_S0_S0_S0_S_S0_S_S__param_9];
	cvta.to.global.u64 	%rd1, %rd37;
	cvta.to.global.u64 	%rd39, %rd38;
	cvta.to.global.u64 	%rd2, %rd36;
	add.u64 	%rd3, %SPL, 0;
	mov.u32 	%r56, %tid.x;
	mov.u32 	%r57, %ctaid.x;
	mov.u32 	%r58, %ntid.x;
	mad.lo.s32 	%r1, %r57, %r58, %r56;
	ld.global.f32 	%f1, [%rd2];
	mul.wide.s32 	%rd41, %r1, 4;
	add.s64 	%rd4, %rd39, %rd41;
	ld.global.f32 	%f2, [%rd4];
	mul.f32 	%f26, %f2, 0f3F22F983;
	cvt.rni.s32.f32 	%r153, %f26;
	cvt.rn.f32.s32 	%f27, %r153;
	fma.rn.f32 	%f28, %f27, 0fBFC90FDA, %f2;
	fma.rn.f32 	%f29, %f27, 0fB3A22168, %f28;
	fma.rn.f32 	%f105, %f27, 0fA7C234C5, %f29;
	abs.f32 	%f4, %f2;
	setp.ltu.f32 	%p1, %f4, 0f47CE4780;
	mov.u32 	%r149, %r153;
	mov.f32 	%f104, %f105;
	@%p1 bra 	$L__BB0_8;
	setp.neu.f32 	%p2, %f4, 0f7F800000;
	@%p2 bra 	$L__BB0_3;
	mov.f32 	%f32, 0f00000000;
	mul.rn.f32 	%f104, %f2, %f32;
	mov.b32 	%r149, 0;
	bra.uni 	$L__BB0_8;
$L__BB0_3:
	mov.b32 	%r3, %f2;
	shl.b32 	%r60, %r3, 8;
	or.b32  	%r4, %r60, -2147483648;
	mov.b64 	%rd81, 0;
	mov.b32 	%r146, 0;
	mov.u64 	%rd79, __cudart_i2opi_f;
	mov.u64 	%rd80, %rd3;
$L__BB0_4:
	.pragma "nounroll";
	ld.global.nc.u32 	%r61, [%rd79];
	mad.wide.u32 	%rd44, %r61, %r4, %rd81;
	shr.u64 	%rd81, %rd44, 32;
	st.local.u32 	[%rd80], %rd44;
	add.s32 	%r146, %r146, 1;
	add.s64 	%rd80, %rd80, 4;
	add.s64 	%rd79, %rd79, 4;
	setp.ne.s32 	%p3, %r146, 6;
	@%p3 bra 	$L__BB0_4;
	shr.u32 	%r62, %r3, 23;
	st.local.u32 	[%rd3+24], %rd81;
	and.b32  	%r7, %r62, 31;
	and.b32  	%r63, %r62, 224;
	add.s32 	%r64, %r63, -128;
	shr.u32 	%r65, %r64, 5;
	mul.wide.u32 	%rd45, %r65, 4;
	sub.s64 	%rd11, %rd3, %rd45;
	ld.local.u32 	%r147, [%rd11+24];
	ld.local.u32 	%r148, [%rd11+20];
	setp.eq.s32 	%p4, %r7, 0;
	@%p4 bra 	$L__BB0_7;
	shf.l.wrap.b32 	%r147, %r148, %r147, %r7;
	ld.local.u32 	%r66, [%rd11+16];
	shf.l.wrap.b32 	%r148, %r66, %r148, %r7;
$L__BB0_7:
	shr.u32 	%r67, %r147, 30;
	shf.l.wrap.b32 	%r68, %r148, %r147, 2;
	shl.b32 	%r69, %r148, 2;
	shr.u32 	%r70, %r68, 31;
	add.s32 	%r71, %r70, %r67;
	neg.s32 	%r72, %r71;
	setp.lt.s32 	%p5, %r3, 0;
	selp.b32 	%r149, %r72, %r71, %p5;
	xor.b32  	%r73, %r68, %r3;
	shr.s32 	%r74, %r68, 31;
	xor.b32  	%r75, %r74, %r68;
	xor.b32  	%r76, %r74, %r69;
	cvt.u64.u32 	%rd46, %r75;
	shl.b64 	%rd47, %rd46, 32;
	cvt.u64.u32 	%rd48, %r76;
	or.b64  	%rd49, %rd47, %rd48;
	cvt.rn.f64.s64 	%fd1, %rd49;
	mul.f64 	%fd2, %fd1, 0d3BF921FB54442D19;
	cvt.rn.f32.f64 	%f30, %fd2;
	neg.f32 	%f31, %f30;
	setp.lt.s32 	%p6, %r73, 0;
	selp.f32 	%f104, %f31, %f30, %p6;
$L__BB0_8:
	setp.ltu.f32 	%p7, %f4, 0f47CE4780;
	add.s32 	%r78, %r149, 1;
	mul.rn.f32 	%f33, %f104, %f104;
	and.b32  	%r79, %r149, 1;
	setp.eq.b32 	%p8, %r79, 1;
	selp.f32 	%f34, %f104, 0f3F800000, %p8;
	fma.rn.f32 	%f35, %f33, %f34, 0f00000000;
	fma.rn.f32 	%f36, %f33, 0f37CBAC00, 0fBAB607ED;
	selp.f32 	%f37, 0fB94D4153, %f36, %p8;
	selp.f32 	%f38, 0f3C0885E4, 0f3D2AAABB, %p8;
	fma.rn.f32 	%f39, %f37, %f33, %f38;
	selp.f32 	%f40, 0fBE2AAAA8, 0fBEFFFFFF, %p8;
	fma.rn.f32 	%f41, %f39, %f33, %f40;
	fma.rn.f32 	%f42, %f41, %f35, %f34;
	and.b32  	%r80, %r78, 2;
	setp.eq.s32 	%p9, %r80, 0;
	mov.f32 	%f43, 0f00000000;
	sub.f32 	%f44, %f43, %f42;
	selp.f32 	%f45, %f42, %f44, %p9;
	mul.f32 	%f8, %f1, %f45;
	ld.global.f32 	%f9, [%rd1];
	@%p7 bra 	$L__BB0_16;
	setp.neu.f32 	%p10, %f4, 0f7F800000;
	@%p10 bra 	$L__BB0_11;
	mov.f32 	%f48, 0f00000000;
	mul.rn.f32 	%f105, %f2, %f48;
	mov.b32 	%r153, 0;
	bra.uni 	$L__BB0_16;
$L__BB0_11:
	mov.b32 	%r16, %f2;
	shl.b32 	%r82, %r16, 8;
	or.b32  	%r17, %r82, -2147483648;
	mov.b64 	%rd84, 0;
	mov.b32 	%r150, 0;
	mov.u64 	%rd82, __cudart_i2opi_f;
	mov.u64 	%rd83, %rd3;
$L__BB0_12:
	.pragma "nounroll";
	ld.global.nc.u32 	%r83, [%rd82];
	mad.wide.u32 	%rd52, %r83, %r17, %rd84;
	shr.u64 	%rd84, %rd52, 32;
	st.local.u32 	[%rd83], %rd52;
	add.s32 	%r150, %r150, 1;
	add.s64 	%rd83, %rd83, 4;
	add.s64 	%rd82, %rd82, 4;
	setp.ne.s32 	%p11, %r150, 6;
	@%p11 bra 	$L__BB0_12;
	shr.u32 	%r84, %r16, 23;
	st.local.u32 	[%rd3+24], %rd84;
	and.b32  	%r20, %r84, 31;
	and.b32  	%r85, %r84, 224;
	add.s32 	%r86, %r85, -128;
	shr.u32 	%r87, %r86, 5;
	mul.wide.u32 	%rd53, %r87, 4;
	sub.s64 	%rd18, %rd3, %rd53;
	ld.local.u32 	%r151, [%rd18+24];
	ld.local.u32 	%r152, [%rd18+20];
	setp.eq.s32 	%p12, %r20, 0;
	@%p12 bra 	$L__BB0_15;
	shf.l.wrap.b32 	%r151, %r152, %r151, %r20;
	ld.local.u32 	%r88, [%rd18+16];
	shf.l.wrap.b32 	%r152, %r88, %r152, %r20;
$L__BB0_15:
	shr.u32 	%r89, %r151, 30;
	shf.l.wrap.b32 	%r90, %r152, %r151, 2;
	shl.b32 	%r91, %r152, 2;
	shr.u32 	%r92, %r90, 31;
	add.s32 	%r93, %r92, %r89;
	neg.s32 	%r94, %r93;
	setp.lt.s32 	%p13, %r16, 0;
	selp.b32 	%r153, %r94, %r93, %p13;
	xor.b32  	%r95, %r90, %r16;
	shr.s32 	%r96, %r90, 31;
	xor.b32  	%r97, %r96, %r90;
	xor.b32  	%r98, %r96, %r91;
	cvt.u64.u32 	%rd54, %r97;
	shl.b64 	%rd55, %rd54, 32;
	cvt.u64.u32 	%rd56, %r98;
	or.b64  	%rd57, %rd55, %rd56;
	cvt.rn.f64.s64 	%fd3, %rd57;
	mul.f64 	%fd4, %fd3, 0d3BF921FB54442D19;
	cvt.rn.f32.f64 	%f46, %fd4;
	neg.f32 	%f47, %f46;
	setp.lt.s32 	%p14, %r95, 0;
	selp.f32 	%f105, %f47, %f46, %p14;
$L__BB0_16:
	mul.rn.f32 	%f49, %f105, %f105;
	and.b32  	%r100, %r153, 1;
	setp.eq.b32 	%p15, %r100, 1;
	selp.f32 	%f50, 0f3F800000, %f105, %p15;
	fma.rn.f32 	%f51, %f49, %f50, 0f00000000;
	fma.rn.f32 	%f52, %f49, 0f37CBAC00, 0fBAB607ED;
	selp.f32 	%f53, %f52, 0fB94D4153, %p15;
	selp.f32 	%f54, 0f3D2AAABB, 0f3C0885E4, %p15;
	fma.rn.f32 	%f55, %f53, %f49, %f54;
	selp.f32 	%f56, 0fBEFFFFFF, 0fBE2AAAA8, %p15;
	fma.rn.f32 	%f57, %f55, %f49, %f56;
	fma.rn.f32 	%f58, %f57, %f51, %f50;
	and.b32  	%r101, %r153, 2;
	setp.eq.s32 	%p16, %r101, 0;
	mov.f32 	%f59, 0f00000000;
	sub.f32 	%f60, %f59, %f58;
	selp.f32 	%f61, %f58, %f60, %p16;
	fma.rn.f32 	%f62, %f9, %f61, %f8;
	cvta.to.global.u64 	%rd58, %rd34;
	add.s64 	%rd19, %rd58, %rd41;
	ld.global.f32 	%f63, [%rd19];
	add.f32 	%f13, %f63, %f62;
	st.global.f32 	[%rd19], %f13;
	ld.global.f32 	%f14, [%rd2];
	ld.global.f32 	%f15, [%rd4];
	mul.f32 	%f64, %f15, 0f3F22F983;
	cvt.rni.s32.f32 	%r161, %f64;
	cvt.rn.f32.s32 	%f65, %r161;
	fma.rn.f32 	%f66, %f65, 0fBFC90FDA, %f15;
	fma.rn.f32 	%f67, %f65, 0fB3A22168, %f66;
	fma.rn.f32 	%f107, %f65, 0fA7C234C5, %f67;
	abs.f32 	%f17, %f15;
	setp.ltu.f32 	%p17, %f17, 0f47CE4780;
	mov.u32 	%r157, %r161;
	mov.f32 	%f106, %f107;
	@%p17 bra 	$L__BB0_24;
	setp.neu.f32 	%p18, %f17, 0f7F800000;
	@%p18 bra 	$L__BB0_19;
	mov.f32 	%f70, 0f00000000;
	mul.rn.f32 	%f106, %f15, %f70;
	mov.b32 	%r157, 0;
	bra.uni 	$L__BB0_24;
$L__BB0_19:
	mov.b32 	%r30, %f15;
	shl.b32 	%r103, %r30, 8;
	or.b32  	%r31, %r103, -2147483648;
	mov.b64 	%rd87, 0;
	mov.b32 	%r154, 0;
	mov.u64 	%rd85, __cudart_i2opi_f;
	mov.u64 	%rd86, %rd3;
$L__BB0_20:
	.pragma "nounroll";
	ld.global.nc.u32 	%r104, [%rd85];
	mad.wide.u32 	%rd62, %r104, %r31, %rd87;
	shr.u64 	%rd87, %rd62, 32;
	st.local.u32 	[%rd86], %rd62;
	add.s32 	%r154, %r154, 1;
	add.s64 	%rd86, %rd86, 4;
	add.s64 	%rd85, %rd85, 4;
	setp.ne.s32 	%p19, %r154, 6;
	@%p19 bra 	$L__BB0_20;
	shr.u32 	%r105, %r30, 23;
	st.local.u32 	[%rd3+24], %rd87;
	and.b32  	%r34, %r105, 31;
	and.b32  	%r106, %r105, 224;
	add.s32 	%r107, %r106, -128;
	shr.u32 	%r108, %r107, 5;
	mul.wide.u32 	%rd63, %r108, 4;
	sub.s64 	%rd26, %rd3, %rd63;
	ld.local.u32 	%r155, [%rd26+24];
	ld.local.u32 	%r156, [%rd26+20];
	setp.eq.s32 	%p20, %r34, 0;
	@%p20 bra 	$L__BB0_23;
	shf.l.wrap.b32 	%r155, %r156, %r155, %r34;
	ld.local.u32 	%r109, [%rd26+16];
	shf.l.wrap.b32 	%r156, %r109, %r156, %r34;
$L__BB0_23:
	shr.u32 	%r110, %r155, 30;
	shf.l.wrap.b32 	%r111, %r156, %r155, 2;
	shl.b32 	%r112, %r156, 2;
	shr.u32 	%r113, %r111, 31;
	add.s32 	%r114, %r113, %r110;
	neg.s32 	%r115, %r114;
	setp.lt.s32 	%p21, %r30, 0;
	selp.b32 	%r157, %r115, %r114, %p21;
	xor.b32  	%r116, %r111, %r30;
	shr.s32 	%r117, %r111, 31;
	xor.b32  	%r118, %r117, %r111;
	xor.b32  	%r119, %r117, %r112;
	cvt.u64.u32 	%rd64, %r118;
	shl.b64 	%rd65, %rd64, 32;
	cvt.u64.u32 	%rd66, %r119;
	or.b64  	%rd67, %rd65, %rd66;
	cvt.rn.f64.s64 	%fd5, %rd67;
	mul.f64 	%fd6, %fd5, 0d3BF921FB54442D19;
	cvt.rn.f32.f64 	%f68, %fd6;
	neg.f32 	%f69, %f68;
	setp.lt.s32 	%p22, %r116, 0;
	selp.f32 	%f106, %f69, %f68, %p22;
$L__BB0_24:
	setp.ltu.f32 	%p23, %f17, 0f47CE4780;
	add.s32 	%r121, %r157, 1;
	mul.rn.f32 	%f71, %f106, %f106;
	and.b32  	%r122, %r157, 1;
	setp.eq.b32 	%p24, %r122, 1;
	selp.f32 	%f72, %f106, 0f3F800000, %p24;
	fma.rn.f32 	%f73, %f71, %f72, 0f00000000;
	fma.rn.f32 	%f74, %f71, 0f37CBAC00, 0fBAB607ED;
	selp.f32 	%f75, 0fB94D4153, %f74, %p24;
	selp.f32 	%f76, 0f3C0885E4, 0f3D2AAABB, %p24;
	fma.rn.f32 	%f77, %f75, %f71, %f76;
	selp.f32 	%f78, 0fBE2AAAA8, 0fBEFFFFFF, %p24;
	fma.rn.f32 	%f79, %f77, %f71, %f78;
	fma.rn.f32 	%f80, %f79, %f73, %f72;
	and.b32  	%r123, %r121, 2;
	setp.eq.s32 	%p25, %r123, 0;
	mov.f32 	%f81, 0f00000000;
	sub.f32 	%f82, %f81, %f80;
	selp.f32 	%f83, %f80, %f82, %p25;
	mul.f32 	%f21, %f14, %f83;
	ld.global.f32 	%f22, [%rd1];
	@%p23 bra 	$L__BB0_32;
	setp.neu.f32 	%p26, %f17, 0f7F800000;
	@%p26 bra 	$L__BB0_27;
	mov.f32 	%f86, 0f00000000;
	mul.rn.f32 	%f107, %f15, %f86;
	mov.b32 	%r161, 0;
	bra.uni 	$L__BB0_32;
$L__BB0_27:
	mov.b32 	%r43, %f15;
	shl.b32 	%r125, %r43, 8;
	or.b32  	%r44, %r125, -2147483648;
	mov.b64 	%rd90, 0;
	mov.b32 	%r158, 0;
	mov.u64 	%rd88, __cudart_i2opi_f;
	mov.u64 	%rd89, %rd3;
$L__BB0_28:
	.pragma "nounroll";
	ld.global.nc.u32 	%r126, [%rd88];
	mad.wide.u32 	%rd70, %r126, %r44, %rd90;
	shr.u64 	%rd90, %rd70, 32;
	st.local.u32 	[%rd89], %rd70;
	add.s32 	%r158, %r158, 1;
	add.s64 	%rd89, %rd89, 4;
	add.s64 	%rd88, %rd88, 4;
	setp.ne.s32 	%p27, %r158, 6;
	@%p27 bra 	$L__BB0_28;
	shr.u32 	%r127, %r43, 23;
	st.local.u32 	[%rd3+24], %rd90;
	and.b32  	%r47, %r127, 31;
	and.b32  	%r128, %r127, 224;
	add.s32 	%r129, %r128, -128;
	shr.u32 	%r130, %r129, 5;
	mul.wide.u32 	%rd71, %r130, 4;
	sub.s64 	%rd33, %rd3, %rd71;
	ld.local.u32 	%r159, [%rd33+24];
	ld.local.u32 	%r160, [%rd33+20];
	setp.eq.s32 	%p28, %r47, 0;
	@%p28 bra 	$L__BB0_31;
	shf.l.wrap.b32 	%r159, %r160, %r159, %r47;
	ld.local.u32 	%r131, [%rd33+16];
	shf.l.wrap.b32 	%r160, %r131, %r160, %r47;
$L__BB0_31:
	shr.u32 	%r132, %r159, 30;
	shf.l.wrap.b32 	%r133, %r160, %r159, 2;
	shl.b32 	%r134, %r160, 2;
	shr.u32 	%r135, %r133, 31;
	add.s32 	%r136, %r135, %r132;
	neg.s32 	%r137, %r136;
	setp.lt.s32 	%p29, %r43, 0;
	selp.b32 	%r161, %r137, %r136, %p29;
	xor.b32  	%r138, %r133, %r43;
	shr.s32 	%r139, %r133, 31;
	xor.b32  	%r140, %r139, %r133;
	xor.b32  	%r141, %r139, %r134;
	cvt.u64.u32 	%rd72, %r140;
	shl.b64 	%rd73, %rd72, 32;
	cvt.u64.u32 	%rd74, %r141;
	or.b64  	%rd75, %rd73, %rd74;
	cvt.rn.f64.s64 	%fd7, %rd75;
	mul.f64 	%fd8, %fd7, 0d3BF921FB54442D19;
	cvt.rn.f32.f64 	%f84, %fd8;
	neg.f32 	%f85, %f84;
	setp.lt.s32 	%p30, %r138, 0;
	selp.f32 	%f107, %f85, %f84, %p30;
$L__BB0_32:
	mul.rn.f32 	%f87, %f107, %f107;
	and.b32  	%r143, %r161, 1;
	setp.eq.b32 	%p31, %r143, 1;
	selp.f32 	%f88, 0f3F800000, %f107, %p31;
	fma.rn.f32 	%f89, %f87, %f88, 0f00000000;
	fma.rn.f32 	%f90, %f87, 0f37CBAC00, 0fBAB607ED;
	selp.f32 	%f91, %f90, 0fB94D4153, %p31;
	selp.f32 	%f92, 0f3D2AAABB, 0f3C0885E4, %p31;
	fma.rn.f32 	%f93, %f91, %f87, %f92;
	selp.f32 	%f94, 0fBEFFFFFF, 0fBE2AAAA8, %p31;
	fma.rn.f32 	%f95, %f93, %f87, %f94;
	fma.rn.f32 	%f96, %f95, %f89, %f88;
	and.b32  	%r144, %r161, 2;
	setp.eq.s32 	%p32, %r144, 0;
	mov.f32 	%f97, 0f00000000;
	sub.f32 	%f98, %f97, %f96;
	selp.f32 	%f99, %f96, %f98, %p32;
	fma.rn.f32 	%f100, %f22, %f99, %f21;
	add.f32 	%f101, %f13, %f100;
	st.global.f32 	[%rd19], %f101;
	ld.global.f32 	%f102, [%rd4];
	cvt.f64.f32 	%fd9, %f102;
	add.f64 	%fd10, %fd9, 0d3F91DF45A50DE270;
	cvt.rn.f32.f64 	%f103, %fd10;
	st.global.f32 	[%rd4], %f103;
	cvta.to.global.u64 	%rd76, %rd35;
	add.s64 	%rd78, %rd76, %rd41;
	mov.b32 	%r145, 0;
	st.global.u32 	[%rd78], %r145;
	ret;

}


// ===== COMPILED SASS (sm_100) =====

	.target	sm_100

	.elftype	@"ET_EXEC"


//--------------------- .note.nv.tkinfo           --------------------------
	.section	.note.nv.tkinfo,"",@"SHT_NOTE"
	.sectionflags	@"SHF_NOTE_NV_TKINFO"
	.tkinfo
        /*0018*/ 	.word	0x00000002
        /*0030*/ 	.string	""
        /*0030*/ 	.string	"ptxas"
        /*0030*/ 	.string	"Cuda compilation tools, release 13.0, V13.0.88"
        /*0030*/ 	.string	"Build cuda_13.0.r13.0/compiler.36424714_0"
        /*0030*/ 	.string	"-arch sm_100 -m 64 "



//--------------------- .note.nv.cuinfo           --------------------------
	.section	.note.nv.cuinfo,"",@"SHT_NOTE"
	.sectionflags	@"SHF_NOTE_NV_CUINFO"
        /*0018*/ 	.short	0x0002
        /*001a*/ 	.short	0x0064
        /*001c*/ 	.short	0x0082
	.zero		2


//--------------------- .nv.info                  --------------------------
	.section	.nv.info,"",@"SHT_CUDA_INFO"
	.align	4


	//----- nvinfo : EIATTR_REGCOUNT
	.align		4
        /*0000*/ 	.byte	0x04, 0x2f
        /*0002*/ 	.short	(.L_2 - .L_1)
	.align		4
.L_1:
        /*0004*/ 	.word	index@(_Z16pf_iteration_devPiPfS0_S0_S0_S0_S0_S0_S_S0_S_S_)
        /*0008*/ 	.word	0x0000001e


	//----- nvinfo : EIATTR_FRAME_SIZE
	.align		4
.L_2:
        /*000c*/ 	.byte	0x04, 0x11
        /*000e*/ 	.short	(.L_4 - .L_3)
	.align		4
.L_3:
        /*0010*/ 	.word	index@(_Z16pf_iteration_devPiPfS0_S0_S0_S0_S0_S0_S_S0_S_S_)
        /*0014*/ 	.word	0x00000000


	//----- nvinfo : EIATTR_MIN_STACK_SIZE
	.align		4
.L_4:
        /*0018*/ 	.byte	0x04, 0x12
        /*001a*/ 	.short	(.L_6 - .L_5)
	.align		4
.L_5:
        /*001c*/ 	.word	index@(_Z16pf_iteration_devPiPfS0_S0_S0_S0_S0_S0_S_S0_S_S_)
        /*0020*/ 	.word	0x00000000
.L_6:


//--------------------- .nv.compat                --------------------------
	.section	.nv.compat,"",@"SHT_CUDA_COMPAT_INFO"
	.align	4
        /*0000*/ 	.byte	0x02, 0x09, 0x00, 0x00, 0x02, 0x02, 0x01, 0x00, 0x02, 0x05, 0x05, 0x00, 0x03, 0x07, 0x01, 0x01
        /*0010*/ 	.byte	0x02, 0x03, 0x00, 0x00, 0x02, 0x06, 0x01, 0x00, 0x04, 0x0b, 0x08, 0x00, 0x01, 0x00, 0x00, 0x00
        /*0020*/ 	.byte	0x00, 0x00, 0x00, 0x00


//--------------------- .nv.info._Z16pf_iteration_devPiPfS0_S0_S0_S0_S0_S0_S_S0_S_S_ --------------------------
	.section	.nv.info._Z16pf_iteration_devPiPfS0_S0_S0_S0_S0_S0_S_S0_S_S_,"",@"SHT_CUDA_INFO"
	.sectionflags	@""
	.align	4


	//----- nvinfo : EIATTR_CUDA_API_VERSION
	.align		4
        /*0000*/ 	.byte	0x04, 0x37
        /*0002*/ 	.short	(.L_8 - .L_7)
.L_7:
        /*0004*/ 	.word	0x00000082


	//----- nvinfo : EIATTR_KPARAM_INFO
	.align		4
.L_8:
        /*0008*/ 	.byte	0x04, 0x17
        /*000a*/ 	.short	(.L_10 - .L_9)
.L_9:
        /*000c*/ 	.word	0x00000000
        /*0010*/ 	.short	0x000b
        /*0012*/ 	.short	0x0058
        /*0014*/ 	.byte	0x00, 0xf5, 0x21, 0x00


	//----- nvinfo : EIATTR_KPARAM_INFO
	.align		4
.L_10:
        /*0018*/ 	.byte	0x04, 0x17
        /*001a*/ 	.short	(.L_12 - .L_11)
.L_11:
        /*001c*/ 	.word	0x00000000
        /*0020*/ 	.short	0x000a
        /*0022*/ 	.short	0x0050
        /*0024*/ 	.byte	0x00, 0xf5, 0x21, 0x00


	//----- nvinfo : EIATTR_KPARAM_INFO
	.align		4
.L_12:
        /*0028*/ 	.byte	0x04, 0x17
        /*002a*/ 	.short	(.L_14 - .L_13)
.L_13:
        /*002c*/ 	.word	0x00000000
        /*0030*/ 	.short	0x0009
        /*0032*/ 	.short	0x0048
        /*0034*/ 	.byte	0x00, 0xf5, 0x21, 0x00


	//----- nvinfo : EIATTR_KPARAM_INFO
	.align		4
.L_14:
        /*0038*/ 	.byte	0x04, 0x17
        /*003a*/ 	.short	(.L_16 - .L_15)
.L_15:
        /*003c*/ 	.word	0x00000000
        /*0040*/ 	.short	0x0008
        /*0042*/ 	.short	0x0040
        /*0044*/ 	.byte	0x00, 0xf5, 0x21, 0x00


	//----- nvinfo : EIATTR_KPARAM_INFO
	.align		4
.L_16:
        /*0048*/ 	.byte	0x04, 0x17
        /*004a*/ 	.short	(.L_18 - .L_17)
.L_17:
        /*004c*/ 	.word	0x00000000
        /*0050*/ 	.short	0x0007
        /*0052*/ 	.short	0x0038
        /*0054*/ 	.byte	0x00, 0xf5, 0x21, 0x00


	//----- nvinfo : EIATTR_KPARAM_INFO
	.align		4
.L_18:
        /*0058*/ 	.byte	0x04, 0x17
        /*005a*/ 	.short	(.L_20 - .L_19)
.L_19:
        /*005c*/ 	.word	0x00000000
        /*0060*/ 	.short	0x0006
        /*0062*/ 	.short	0x0030
        /*0064*/ 	.byte	0x00, 0xf5, 0x21, 0x00


	//----- nvinfo : EIATTR_KPARAM_INFO
	.align		4
.L_20:
        /*0068*/ 	.byte	0x04, 0x17
        /*006a*/ 	.short	(.L_22 - .L_21)
.L_21:
        /*006c*/ 	.word	0x00000000
        /*0070*/ 	.short	0x0005
        /*0072*/ 	.short	0x0028
        /*0074*/ 	.byte	0x00, 0xf5, 0x21, 0x00


	//----- nvinfo : EIATTR_KPARAM_INFO
	.align		4
.L_22:
        /*0078*/ 	.byte	0x04, 0x17
        /*007a*/ 	.short	(.L_24 - .L_23)
.L_23:
        /*007c*/ 	.word	0x00000000
        /*0080*/ 	.short	0x0004
        /*0082*/ 	.short	0x0020
        /*0084*/ 	.byte	0x00, 0xf5, 0x21, 0x00


	//----- nvinfo : EIATTR_KPARAM_INFO
	.align		4
.L_24:
        /*0088*/ 	.byte	0x04, 0x17
        /*008a*/ 	.short	(.L_26 - .L_25)
.L_25:
        /*008c*/ 	.word	0x00000000
        /*0090*/ 	.short	0x0003
        /*0092*/ 	.short	0x0018
        /*0094*/ 	.byte	0x00, 0xf5, 0x21, 0x00


	//----- nvinfo : EIATTR_KPARAM_INFO
	.align		4
.L_26:
        /*0098*/ 	.byte	0x04, 0x17
        /*009a*/ 	.short	(.L_28 - .L_27)
.L_27:
        /*009c*/ 	.word	0x00000000
        /*00a0*/ 	.short	0x0002
        /*00a2*/ 	.short	0x0010
        /*00a4*/ 	.byte	0x00, 0xf5, 0x21, 0x00


	//----- nvinfo : EIATTR_KPARAM_INFO
	.align		4
.L_28:
        /*00a8*/ 	.byte	0x04, 0x17
        /*00aa*/ 	.short	(.L_30 - .L_29)
.L_29:
        /*00ac*/ 	.word	0x00000000
        /*00b0*/ 	.short	0x0001
        /*00b2*/ 	.short	0x0008
        /*00b4*/ 	.byte	0x00, 0xf5, 0x21, 0x00


	//----- nvinfo : EIATTR_KPARAM_INFO
	.align		4
.L_30:
        /*00b8*/ 	.byte	0x04, 0x17
        /*00ba*/ 	.short	(.L_32 - .L_31)
.L_31:
        /*00bc*/ 	.word	0x00000000
        /*00c0*/ 	.short	0x0000
        /*00c2*/ 	.short	0x0000
        /*00c4*/ 	.byte	0x00, 0xf5, 0x21, 0x00


	//----- nvinfo : EIATTR_SPARSE_MMA_MASK
	.align		4
.L_32:
        /*00c8*/ 	.byte	0x03, 0x50
        /*00ca*/ 	.short	0x0000


	//----- nvinfo : EIATTR_MAXREG_COUNT
	.align		4
        /*00cc*/ 	.byte	0x03, 0x1b
        /*00ce*/ 	.short	0x00ff


	//----- nvinfo : EIATTR_MERCURY_ISA_VERSION
	.align		4
        /*00d0*/ 	.byte	0x03, 0x5f
        /*00d2*/ 	.short	0x0101


	//----- nvinfo : EIATTR_VRC_CTA_INIT_COUNT
	.align		4
        /*00d4*/ 	.byte	0x02, 0x4a
	.zero		1
	.zero		1


	//----- nvinfo : EIATTR_EXIT_INSTR_OFFSETS
	.align		4
        /*00d8*/ 	.byte	0x04, 0x1c
        /*00da*/ 	.short	(.L_34 - .L_33)


	//   ....[0]....
.L_33:
        /*00dc*/ 	.word	0x00002090


	//----- nvinfo : EIATTR_CRS_STACK_SIZE
	.align		4
.L_34:
        /*00e0*/ 	.byte	0x04, 0x1e
        /*00e2*/ 	.short	(.L_36 - .L_35)
.L_35:
        /*00e4*/ 	.word	0x00000000


	//----- nvinfo : EIATTR_CBANK_PARAM_SIZE
	.align		4
.L_36:
        /*00e8*/ 	.byte	0x03, 0x19
        /*00ea*/ 	.short	0x0060


	//----- nvinfo : EIATTR_PARAM_CBANK
	.align		4
        /*00ec*/ 	.byte	0x04, 0x0a
        /*00ee*/ 	.short	(.L_38 - .L_37)
	.align		4
.L_37:
        /*00f0*/ 	.word	index@(.nv.constant0._Z16pf_iteration_devPiPfS0_S0_S0_S0_S0_S0_S_S0_S_S_)
        /*00f4*/ 	.short	0x0380
        /*00f6*/ 	.short	0x0060


	//----- nvinfo : EIATTR_SW_WAR
	.align		4
.L_38:
        /*00f8*/ 	.byte	0x04, 0x36
        /*00fa*/ 	.short	(.L_40 - .L_39)
.L_39:
        /*00fc*/ 	.word	0x00000008
.L_40:


//--------------------- .nv.callgraph             --------------------------
	.section	.nv.callgraph,"",@"SHT_CUDA_CALLGRAPH"
	.align	4
	.sectionentsize	8
	.align		4
        /*0000*/ 	.word	0x00000000
	.align		4
        /*0004*/ 	.word	0xffffffff
	.align		4
        /*0008*/ 	.word	0x00000000
	.align		4
        /*000c*/ 	.word	0xfffffffe
	.align		4
        /*0010*/ 	.word	0x00000000
	.align		4
        /*0014*/ 	.word	0xfffffffd
	.align		4
        /*0018*/ 	.word	0x00000000
	.align		4
        /*001c*/ 	.word	0xfffffffc


//--------------------- .nv.constant4             --------------------------
	.section	.nv.constant4,"a",@progbits
	.align	8
	.align		8
.nv.constant4:
        /*0000*/ 	.dword	__cudart_i2opi_f


//--------------------- .text._Z16pf_iteration_devPiPfS0_S0_S0_S0_S0_S0_S_S0_S_S_ --------------------------
	.section	.text._Z16pf_iteration_devPiPfS0_S0_S0_S0_S0_S0_S_S0_S_S_,"ax",@progbits
	.align	128
        .global         _Z16pf_iteration_devPiPfS0_S0_S0_S0_S0_S0_S_S0_S_S_
        .type           _Z16pf_iteration_devPiPfS0_S0_S0_S0_S0_S0_S_S0_S_S_,@function
        .size           _Z16pf_iteration_devPiPfS0_S0_S0_S0_S0_S0_S_S0_S_S_,(.L_x_21 - _Z16pf_iteration_devPiPfS0_S0_S0_S0_S0_S0_S_S0_S_S_)
        .other          _Z16pf_iteration_devPiPfS0_S0_S0_S0_S0_S0_S_S0_S_S_,@"STO_CUDA_ENTRY STV_DEFAULT"
_Z16pf_iteration_devPiPfS0_S0_S0_S0_S0_S0_S_S0_S_S_:
.text._Z16pf_iteration_devPiPfS0_S0_S0_S0_S0_S0_S_S0_S_S_:
[----:B------:R-:W-:Y:S01]  /*0000*/  LDC R1, c[0x0][0x37c] ;  /* 0x0000df00ff017b82 */ /* 0x000fe20000000800 */
[----:B------:R-:W0:Y:S07]  /*0010*/  S2R R6, SR_TID.X ;  /* 0x0000000000067919 */ /* 0x000e2e0000002100 */
[----:B------:R-:W0:Y:S01]  /*0020*/  S2UR UR4, SR_CTAID.X ;  /* 0x00000000000479c3 */ /* 0x000e220000002500 */
[----:B------:R-:W1:Y:S07]  /*0030*/  LDCU.64 UR6, c[0x0][0x358] ;  /* 0x00006b00ff0677ac */ /* 0x000e6e0008000a00 */
[----:B------:R-:W0:Y:S08]  /*0040*/  LDC R5, c[0x0][0x360] ;  /* 0x0000d800ff057b82 */ /* 0x000e300000000800 */
[----:B------:R-:W2:Y:S01]  /*0050*/  LDC.64 R2, c[0x0][0x3b8] ;  /* 0x0000ee00ff027b82 */ /* 0x000ea20000000a00 */
[----:B0-----:R-:W-:-:S04]  /*0060*/  IMAD R6, R5, UR4, R6 ;  /* 0x0000000405067c24 */ /* 0x001fc8000f8e0206 */
[----:B--2---:R-:W-:-:S05]  /*0070*/  IMAD.WIDE R2, R6, 0x4, R2 ;  /* 0x0000000406027825 */ /* 0x004fca00078e0202 */
[----:B-1----:R-:W2:Y:S01]  /*0080*/  LDG.E R4, desc[UR6][R2.64] ;  /* 0x0000000602047981 */ /* 0x002ea2000c1e1900 */
[----:B------:R-:W0:Y:S03]  /*0090*/  LDC.64 R10, c[0x0][0x398] ;  /* 0x0000e600ff0a7b82 */ /* 0x000e260000000a00 */
[----:B0-----:R0:W5:Y:S01]  /*00a0*/  LDG.E R5, desc[UR6][R10.64] ;  /* 0x000000060a057981 */ /* 0x001162000c1e1900 */
[----:B------:R-:W-:Y:S01]  /*00b0*/  BSSY.RECONVERGENT B0, `(.L_x_0) ;  /* 0x000006c000007945 */ /* 0x000fe20003800200 */
[C---:B--2---:R-:W-:Y:S01]  /*00c0*/  FMUL R0, R4.reuse, 0.63661974668502807617 ;  /* 0x3f22f98304007820 */ /* 0x044fe20000400000 */
[----:B------:R-:W-:-:S05]  /*00d0*/  FSETP.GE.AND P0, PT, |R4|, 105615, PT ;  /* 0x47ce47800400780b */ /* 0x000fca0003f06200 */
[----:B------:R-:W1:Y:S02]  /*00e0*/  F2I.NTZ R0, R0 ;  /* 0x0000000000007305 */ /* 0x000e640000203100 */
[----:B-1----:R-:W-:Y:S01]  /*00f0*/  I2FP.F32.S32 R7, R0 ;  /* 0x0000000000077245 */ /* 0x002fe20000201400 */
[----:B------:R-:W-:-:S04]  /*0100*/  IMAD.MOV.U32 R9, RZ, RZ, R0 ;  /* 0x000000ffff097224 */ /* 0x000fc800078e0000 */
[----:B------:R-:W-:-:S04]  /*0110*/  FFMA R8, R7, -1.5707962512969970703, R4 ;  /* 0xbfc90fda07087823 */ /* 0x000fc80000000004 */
[----:B------:R-:W-:-:S04]  /*0120*/  FFMA R8, R7, -7.5497894158615963534e-08, R8 ;  /* 0xb3a2216807087823 */ /* 0x000fc80000000008 */
[----:B------:R-:W-:Y:S01]  /*0130*/  FFMA R8, R7, -5.3903029534742383927e-15, R8 ;  /* 0xa7c234c507087823 */ /* 0x000fe20000000008 */
[----:B------:R-:W-:-:S03]  /*0140*/  P2R R7, PR, RZ, 0x1 ;  /* 0x00000001ff077803 */ /* 0x000fc60000000000 */
[----:B------:R-:W-:Y:S01]  /*0150*/  IMAD.MOV.U32 R14, RZ, RZ, R8 ;  /* 0x000000ffff0e7224 */ /* 0x000fe200078e0008 */
[----:B0-----:R-:W-:Y:S06]  /*0160*/  @!P0 BRA `(.L_x_1) ;  /* 0x0000000400808947 */ /* 0x001fec0003800000 */
[----:B------:R-:W-:-:S13]  /*0170*/  FSETP.NEU.AND P0, PT, |R4|, +INF , PT ;  /* 0x7f8000000400780b */ /* 0x000fda0003f0d200 */
[----:B------:R-:W-:Y:S01]  /*0180*/  @!P0 FMUL R14, RZ, R4 ;  /* 0x00000004ff0e8220 */ /* 0x000fe20000400000 */
[----:B------:R-:W-:Y:S01]  /*0190*/  @!P0 IMAD.MOV.U32 R0, RZ, RZ, RZ ;  /* 0x000000ffff008224 */ /* 0x000fe200078e00ff */
[----:B------:R-:W-:Y:S06]  /*01a0*/  @!P0 BRA `(.L_x_1) ;  /* 0x0000000400708947 */ /* 0x000fec0003800000 */
[----:B------:R-:W-:Y:S01]  /*01b0*/  IMAD.SHL.U32 R0, R4, 0x100, RZ ;  /* 0x0000010004007824 */ /* 0x000fe200078e00ff */
[----:B------:R-:W0:Y:S01]  /*01c0*/  LDCU.64 UR8, c[0x4][URZ] ;  /* 0x01000000ff0877ac */ /* 0x000e220008000a00 */
[----:B------:R-:W-:Y:S02]  /*01d0*/  IMAD.MOV.U32 R21, RZ, RZ, RZ ;  /* 0x000000ffff157224 */ /* 0x000fe400078e00ff */
[----:B------:R-:W-:Y:S01]  /*01e0*/  IMAD.MOV.U32 R14, RZ, RZ, RZ ;  /* 0x000000ffff0e7224 */ /* 0x000fe200078e00ff */
[----:B------:R-:W-:Y:S01]  /*01f0*/  LOP3.LUT R0, R0, 0x80000000, RZ, 0xfc, !PT ;  /* 0x8000000000007812 */ /* 0x000fe200078efcff */
[----:B------:R-:W-:Y:S01]  /*0200*/  UMOV UR5, URZ ;  /* 0x000000ff00057c82 */ /* 0x000fe20008000000 */
[----:B------:R-:W-:-:S05]  /*0210*/  UMOV UR4, URZ ;  /* 0x000000ff00047c82 */ /* 0x000fca0008000000 */
.L_x_2:
[----:B0-----:R-:W-:Y:S01]  /*0220*/  MOV R11, UR9 ;  /* 0x00000009000b7c02 */ /* 0x001fe20008000f00 */
[----:B------:R-:W-:-:S05]  /*0230*/  IMAD.U32 R10, RZ, RZ, UR8 ;  /* 0x00000008ff0a7e24 */ /* 0x000fca000f8e00ff */
[----:B------:R-:W2:Y:S01]  /*0240*/  LDG.E.CONSTANT R11, desc[UR6][R10.64] ;  /* 0x000000060a0b7981 */ /* 0x000ea2000c1e9900 */
[----:B------:R-:W-:Y:S01]  /*0250*/  UIADD3 UR4, UPT, UPT, UR4, 0x1, URZ ;  /* 0x0000000104047890 */ /* 0x000fe2000fffe0ff */
[C---:B------:R-:W-:Y:S01]  /*0260*/  ISETP.EQ.AND P0, PT, R14.reuse, RZ, PT ;  /* 0x000000ff0e00720c */ /* 0x040fe20003f02270 */
[----:B------:R-:W-:Y:S01]  /*0270*/  UIADD3 UR8, UP1, UPT, UR8, 0x4, URZ ;  /* 0x0000000408087890 */ /* 0x000fe2000ff3e0ff */
[C---:B------:R-:W-:Y:S01]  /*0280*/  ISETP.EQ.AND P1, PT, R14.reuse, 0x4, PT ;  /* 0x000000040e00780c */ /* 0x040fe20003f22270 */
[----:B------:R-:W-:Y:S01]  /*0290*/  UISETP.NE.AND UP0, UPT, UR4, 0x6, UPT ;  /* 0x000000060400788c */ /* 0x000fe2000bf05270 */
[C---:B------:R-:W-:Y:S01]  /*02a0*/  ISETP.EQ.AND P3, PT, R14.reuse, 0xc, PT ;  /* 0x0000000c0e00780c */ /* 0x040fe20003f62270 */
[----:B------:R-:W-:Y:S01]  /*02b0*/  UIADD3.X UR9, UPT, UPT, URZ, UR9, URZ, UP1, !UPT ;  /* 0x00000009ff097290 */ /* 0x000fe20008ffe4ff */
[C---:B------:R-:W-:Y:S02]  /*02c0*/  ISETP.EQ.AND P4, PT, R14.reuse, 0x10, PT ;  /* 0x000000100e00780c */ /* 0x040fe40003f82270 */
[----:B------:R-:W-:Y:S01]  /*02d0*/  ISETP.EQ.AND P5, PT, R14, 0x14, PT ;  /* 0x000000140e00780c */ /* 0x000fe20003fa2270 */
[----:B--2---:R-:W-:-:S03]  /*02e0*/  IMAD.WIDE.U32 R12, R11, R0, RZ ;  /* 0x000000000b0c7225 */ /* 0x004fc600078e00ff */
[----:B------:R-:W-:-:S04]  /*02f0*/  IADD3 R12, P2, PT, R12, R21, RZ ;  /* 0x000000150c0c7210 */ /* 0x000fc80007f5e0ff */
[----:B------:R-:W-:Y:S01]  /*0300*/  IADD3.X R21, PT, PT, R13, UR5, RZ, P2, !PT ;  /* 0x000000050d157c10 */ /* 0x000fe200097fe4ff */
[--C-:B------:R-:W-:Y:S01]  /*0310*/  @P0 IMAD.MOV.U32 R7, RZ, RZ, R12.reuse ;  /* 0x000000ffff070224 */ /* 0x100fe200078e000c */
[C---:B------:R-:W-:Y:S01]  /*0320*/  ISETP.EQ.AND P2, PT, R14.reuse, 0x8, PT ;  /* 0x000000080e00780c */ /* 0x040fe20003f42270 */
[--C-:B------:R-:W-:Y:S02]  /*0330*/  @P1 IMAD.MOV.U32 R19, RZ, RZ, R12.reuse ;  /* 0x000000ffff131224 */ /* 0x100fe400078e000c */
[--C-:B------:R-:W-:Y:S02]  /*0340*/  @P3 IMAD.MOV.U32 R17, RZ, RZ, R12.reuse ;  /* 0x000000ffff113224 */ /* 0x100fe400078e000c */
[--C-:B------:R-:W-:Y:S02]  /*0350*/  @P4 IMAD.MOV.U32 R16, RZ, RZ, R12.reuse ;  /* 0x000000ffff104224 */ /* 0x100fe400078e000c */
[----:B------:R-:W-:Y:S02]  /*0360*/  @P5 IMAD.MOV.U32 R15, RZ, RZ, R12 ;  /* 0x000000ffff0f5224 */ /* 0x000fe400078e000c */
[----:B------:R-:W-:-:S04]  /*0370*/  VIADD R14, R14, 0x4 ;  /* 0x000000040e0e7836 */ /* 0x000fc80000000000 */
[----:B------:R-:W-:Y:S01]  /*0380*/  @P2 IMAD.MOV.U32 R18, RZ, RZ, R12 ;  /* 0x000000ffff122224 */ /* 0x000fe200078e000c */
[----:B------:R-:W-:Y:S06]  /*0390*/  BRA.U UP0, `(.L_x_2) ;  /* 0xfffffffd00a07547 */ /* 0x000fec000b83ffff */
[----:B------:R-:W-:Y:S01]  /*03a0*/  SHF.R.U32.HI R10, RZ, 0x17, R4 ;  /* 0x00000017ff0a7819 */ /* 0x000fe20000011604 */
[----:B------:R-:W-:Y:S03]  /*03b0*/  BSSY.RECONVERGENT B1, `(.L_x_3) ;  /* 0x0000029000017945 */ /* 0x000fe60003800200 */
[C---:B------:R-:W-:Y:S02]  /*03c0*/  LOP3.LUT R0, R10.reuse, 0xe0, RZ, 0xc0, !PT ;  /* 0x000000e00a007812 */ /* 0x040fe400078ec0ff */
[----:B------:R-:W-:Y:S02]  /*03d0*/  LOP3.LUT P6, RZ, R10, 0x1f, RZ, 0xc0, !PT ;  /* 0x0000001f0aff7812 */ /* 0x000fe400078cc0ff */
[----:B------:R-:W-:-:S04]  /*03e0*/  IADD3 R0, PT, PT, R0, -0x80, RZ ;  /* 0xffffff8000007810 */ /* 0x000fc80007ffe0ff */
[----:B------:R-:W-:-:S05]  /*03f0*/  SHF.R.U32.HI R0, RZ, 0x5, R0 ;  /* 0x00000005ff007819 */ /* 0x000fca0000011600 */
[----:B------:R-:W-:-:S05]  /*0400*/  IMAD.U32 R14, R0, -0x4, RZ ;  /* 0xfffffffc000e7824 */ /* 0x000fca00078e00ff */
[C---:B------:R-:W-:Y:S02]  /*0410*/  ISETP.EQ.AND P3, PT, R14.reuse, -0x18, PT ;  /* 0xffffffe80e00780c */ /* 0x040fe40003f62270 */
[C---:B------:R-:W-:Y:S02]  /*0420*/  ISETP.EQ.AND P4, PT, R14.reuse, -0x14, PT ;  /* 0xffffffec0e00780c */ /* 0x040fe40003f82270 */
[C---:B------:R-:W-:Y:S02]  /*0430*/  ISETP.EQ.AND P0, PT, R14.reuse, -0x10, PT ;  /* 0xfffffff00e00780c */ /* 0x040fe40003f02270 */
[C---:B------:R-:W-:Y:S02]  /*0440*/  ISETP.EQ.AND P1, PT, R14.reuse, -0xc, PT ;  /* 0xfffffff40e00780c */ /* 0x040fe40003f22270 */
[C---:B------:R-:W-:Y:S02]  /*0450*/  ISETP.EQ.AND P2, PT, R14.reuse, -0x8, PT ;  /* 0xfffffff80e00780c */ /* 0x040fe40003f42270 */
[----:B------:R-:W-:-:S03]  /*0460*/  ISETP.EQ.AND P5, PT, R14, 0x4, PT ;  /* 0x000000040e00780c */ /* 0x000fc60003fa2270 */
[--C-:B------:R-:W-:Y:S01]  /*0470*/  @P3 IMAD.MOV.U32 R0, RZ, RZ, R7.reuse ;  /* 0x000000ffff003224 */ /* 0x100fe200078e0007 */
[C---:B------:R-:W-:Y:S01]  /*0480*/  ISETP.EQ.AND P3, PT, R14.reuse, -0x4, PT ;  /* 0xfffffffc0e00780c */ /* 0x040fe20003f62270 */
[----:B------:R-:W-:Y:S02]  /*0490*/  @P4 IMAD.MOV.U32 R11, RZ, RZ, R7 ;  /* 0x000000ffff0b4224 */ /* 0x000fe400078e0007 */
[--C-:B------:R-:W-:Y:S01]  /*04a0*/  @P4 IMAD.MOV.U32 R0, RZ, RZ, R19.reuse ;  /* 0x000000ffff004224 */ /* 0x100fe200078e0013 */
[----:B------:R-:W-:Y:S01]  /*04b0*/  ISETP.EQ.AND P4, PT, R14, RZ, PT ;  /* 0x000000ff0e00720c */ /* 0x000fe20003f82270 */
[----:B------:R-:W-:Y:S02]  /*04c0*/  @P0 IMAD.MOV.U32 R11, RZ, RZ, R19 ;  /* 0x000000ffff0b0224 */ /* 0x000fe400078e0013 */
[----:B------:R-:W-:Y:S02]  /*04d0*/  @P1 IMAD.MOV.U32 R11, RZ, RZ, R18 ;  /* 0x000000ffff0b1224 */ /* 0x000fe400078e0012 */
[----:B------:R-:W-:-:S02]  /*04e0*/  @P2 IMAD.MOV.U32 R11, RZ, RZ, R17 ;  /* 0x000000ffff0b2224 */ /* 0x000fc400078e0011 */
[----:B------:R-:W-:Y:S01]  /*04f0*/  @P0 IMAD.MOV.U32 R0, RZ, RZ, R18 ;  /* 0x000000ffff000224 */ /* 0x000fe200078e0012 */
[----:B------:R-:W-:Y:S01]  /*0500*/  @P1 MOV R0, R17 ;  /* 0x0000001100001202 */ /* 0x000fe20000000f00 */
[--C-:B------:R-:W-:Y:S02]  /*0510*/  @P3 IMAD.MOV.U32 R11, RZ, RZ, R16.reuse ;  /* 0x000000ffff0b3224 */ /* 0x100fe400078e0010 */
[----:B------:R-:W-:Y:S02]  /*0520*/  @P2 IMAD.MOV.U32 R0, RZ, RZ, R16 ;  /* 0x000000ffff002224 */ /* 0x000fe400078e0010 */
[----:B------:R-:W-:Y:S02]  /*0530*/  @P4 IMAD.MOV.U32 R11, RZ, RZ, R15 ;  /* 0x000000ffff0b4224 */ /* 0x000fe400078e000f */
[----:B------:R-:W-:Y:S02]  /*0540*/  @P5 IMAD.MOV.U32 R11, RZ, RZ, R21 ;  /* 0x000000ffff0b5224 */ /* 0x000fe400078e0015 */
[----:B------:R-:W-:-:S02]  /*0550*/  @P3 IMAD.MOV.U32 R0, RZ, RZ, R15 ;  /* 0x000000ffff003224 */ /* 0x000fc400078e000f */
[----:B------:R-:W-:Y:S01]  /*0560*/  @P4 IMAD.MOV.U32 R0, RZ, RZ, R21 ;  /* 0x000000ffff004224 */ /* 0x000fe200078e0015 */
[----:B------:R-:W-:Y:S01]  /*0570*/  MOV R12, R11 ;  /* 0x0000000b000c7202 */ /* 0x000fe20000000f00 */
[----:B------:R-:W-:Y:S06]  /*0580*/  @!P6 BRA `(.L_x_4) ;  /* 0x00000000002ce947 */ /* 0x000fec0003800000 */
[----:B------:R-:W-:Y:S01]  /*0590*/  @P0 IMAD.MOV.U32 R13, RZ, RZ, R7 ;  /* 0x000000ffff0d0224 */ /* 0x000fe200078e0007 */
[----:B------:R-:W-:Y:S01]  /*05a0*/  ISETP.EQ.AND P0, PT, R14, 0x8, PT ;  /* 0x000000080e00780c */ /* 0x000fe20003f02270 */
[----:B------:R-:W-:Y:S01]  /*05b0*/  @P1 IMAD.MOV.U32 R13, RZ, RZ, R19 ;  /* 0x000000ffff0d1224 */ /* 0x000fe200078e0013 */
[----:B------:R-:W-:Y:S01]  /*05c0*/  LOP3.LUT R11, R10, 0x1f, RZ, 0xc0, !PT ;  /* 0x0000001f0a0b7812 */ /* 0x000fe200078ec0ff */
[----:B------:R-:W-:Y:S02]  /*05d0*/  @P2 IMAD.MOV.U32 R13, RZ, RZ, R18 ;  /* 0x000000ffff0d2224 */ /* 0x000fe400078e0012 */
[----:B------:R-:W-:Y:S01]  /*05e0*/  @P3 IMAD.MOV.U32 R13, RZ, RZ, R17 ;  /* 0x000000ffff0d3224 */ /* 0x000fe200078e0011 */
[----:B------:R-:W-:Y:S01]  /*05f0*/  SHF.L.W.U32.HI R0, R12, R11, R0 ;  /* 0x0000000b0c007219 */ /* 0x000fe20000010e00 */
[----:B------:R-:W-:Y:S02]  /*0600*/  @P4 IMAD.MOV.U32 R13, RZ, RZ, R16 ;  /* 0x000000ffff0d4224 */ /* 0x000fe400078e0010 */
[----:B------:R-:W-:-:S04]  /*0610*/  @P5 IMAD.MOV.U32 R13, RZ, RZ, R15 ;  /* 0x000000ffff0d5224 */ /* 0x000fc800078e000f */
[----:B------:R-:W-:-:S05]  /*0620*/  @P0 IMAD.MOV.U32 R13, RZ, RZ, R21 ;  /* 0x000000ffff0d0224 */ /* 0x000fca00078e0015 */
[----:B------:R-:W-:-:S07]  /*0630*/  SHF.L.W.U32.HI R12, R13, R11, R12 ;  /* 0x0000000b0d0c7219 */ /* 0x000fce0000010e0c */
.L_x_4:
[----:B------:R-:W-:Y:S05]  /*0640*/  BSYNC.RECONVERGENT B1 ;  /* 0x0000000000017941 */ /* 0x000fea0003800200 */
.L_x_3:
[C---:B------:R-:W-:Y:S01]  /*0650*/  SHF.L.W.U32.HI R21, R12.reuse, 0x2, R0 ;  /* 0x000000020c157819 */ /* 0x040fe20000010e00 */
[----:B------:R-:W-:Y:S01]  /*0660*/  UMOV UR4, 0x54442d19 ;  /* 0x54442d1900047882 */ /* 0x000fe20000000000 */
[----:B------:R-:W-:Y:S01]  /*0670*/  SHF.L.U32 R10, R12, 0x2, RZ ;  /* 0x000000020c0a7819 */ /* 0x000fe200000006ff */
[----:B------:R-:W-:Y:S01]  /*0680*/  UMOV UR5, 0x3bf921fb ;  /* 0x3bf921fb00057882 */ /* 0x000fe20000000000 */
[----:B------:R-:W-:Y:S02]  /*0690*/  SHF.R.S32.HI R11, RZ, 0x1f, R21 ;  /* 0x0000001fff0b7819 */ /* 0x000fe40000011415 */
[----:B------:R-:W-:Y:S02]  /*06a0*/  ISETP.GE.AND P0, PT, R4, RZ, PT ;  /* 0x000000ff0400720c */ /* 0x000fe40003f06270 */
[C---:B------:R-:W-:Y:S02]  /*06b0*/  LOP3.LUT R10, R11.reuse, R10, RZ, 0x3c, !PT ;  /* 0x0000000a0b0a7212 */ /* 0x040fe400078e3cff */
[----:B------:R-:W-:-:S02]  /*06c0*/  LOP3.LUT R11, R11, R21, RZ, 0x3c, !PT ;  /* 0x000000150b0b7212 */ /* 0x000fc400078e3cff */
[----:B------:R-:W-:Y:S02]  /*06d0*/  SHF.R.U32.HI R0, RZ, 0x1e, R0 ;  /* 0x0000001eff007819 */ /* 0x000fe40000011600 */
[C---:B------:R-:W-:Y:S02]  /*06e0*/  LOP3.LUT R14, R21.reuse, R4, RZ, 0x3c, !PT ;  /* 0x00000004150e7212 */ /* 0x040fe400078e3cff */
[----:B------:R-:W0:Y:S01]  /*06f0*/  I2F.F64.S64 R10, R10 ;  /* 0x0000000a000a7312 */ /* 0x000e220000301c00 */
[----:B------:R-:W-:Y:S02]  /*0700*/  LEA.HI R0, R21, R0, RZ, 0x1 ;  /* 0x0000000015007211 */ /* 0x000fe400078f08ff */
[----:B------:R-:W-:-:S03]  /*0710*/  ISETP.GE.AND P1, PT, R14, RZ, PT ;  /* 0x000000ff0e00720c */ /* 0x000fc60003f26270 */
[----:B------:R-:W-:-:S04]  /*0720*/  IMAD.MOV R14, RZ, RZ, -R0 ;  /* 0x000000ffff0e7224 */ /* 0x000fc800078e0a00 */
[----:B------:R-:W-:Y:S01]  /*0730*/  @!P0 IMAD.MOV.U32 R0, RZ, RZ, R14 ;  /* 0x000000ffff008224 */ /* 0x000fe200078e000e */
[----:B0-----:R-:W-:-:S10]  /*0740*/  DMUL R12, R10, UR4 ;  /* 0x000000040a0c7c28 */ /* 0x001fd40008000000 */
[----:B------:R-:W0:Y:S02]  /*0750*/  F2F.F32.F64 R12, R12 ;  /* 0x0000000c000c7310 */ /* 0x000e240000301000 */
[----:B0-----:R-:W-:-:S07]  /*0760*/  FSEL R14, -R12, R12, !P1 ;  /* 0x0000000c0c0e7208 */ /* 0x001fce0004800100 */
.L_x_1:
[----:B------:R-:W-:Y:S05]  /*0770*/  BSYNC.RECONVERGENT B0 ;  /* 0x0000000000007941 */ /* 0x000fea0003800200 */
.L_x_0:
[----:B------:R-:W0:Y:S01]  /*0780*/  LDC.64 R12, c[0x0][0x3a0] ;  /* 0x0000e800ff0c7b82 */ /* 0x000e220000000a00 */
[----:B------:R-:W-:Y:S02]  /*0790*/  IMAD.MOV.U32 R11, RZ, RZ, 0x37cbac00 ;  /* 0x37cbac00ff0b7424 */ /* 0x000fe400078e00ff */
[----:B------:R-:W-:Y:S01]  /*07a0*/  FMUL R20, R14, R14 ;  /* 0x0000000e0e147220 */ /* 0x000fe20000400000 */
[----:B------:R-:W-:Y:S01]  /*07b0*/  LOP3.LUT R21, R0, 0x1, RZ, 0xc0, !PT ;  /* 0x0000000100157812 */ /* 0x000fe200078ec0ff */
[----:B------:R-:W-:Y:S02]  /*07c0*/  IMAD.MOV.U32 R23, RZ, RZ, 0x3c0885e4 ;  /* 0x3c0885e4ff177424 */ /* 0x000fe400078e00ff */
[----:B------:R-:W-:Y:S01]  /*07d0*/  FFMA R22, R20, R11, -0.0013887860113754868507 ;  /* 0xbab607ed14167423 */ /* 0x000fe2000000000b */
[----:B------:R-:W-:Y:S01]  /*07e0*/  ISETP.NE.U32.AND P0, PT, R21, 0x1, PT ;  /* 0x000000011500780c */ /* 0x000fe20003f05070 */
[----:B------:R-:W-:-:S03]  /*07f0*/  VIADD R0, R0, 0x1 ;  /* 0x0000000100007836 */ /* 0x000fc60000000000 */
[----:B------:R-:W-:Y:S01]  /*0800*/  FSEL R21, R22, -0.00019574658654164522886, P0 ;  /* 0xb94d415316157808 */ /* 0x000fe20000000000 */
[----:B------:R-:W-:Y:S01]  /*0810*/  IMAD.MOV.U32 R22, RZ, RZ, 0x3e2aaaa8 ;  /* 0x3e2aaaa8ff167424 */ /* 0x000fe200078e00ff */
[----:B------:R-:W-:Y:S02]  /*0820*/  FSEL R23, R23, 0.041666727513074874878, !P0 ;  /* 0x3d2aaabb17177808 */ /* 0x000fe40004000000 */
[----:B------:R-:W-:Y:S02]  /*0830*/  LOP3.LUT P1, RZ, R0, 0x2, RZ, 0xc0, !PT ;  /* 0x0000000200ff7812 */ /* 0x000fe4000782c0ff */
[----:B------:R-:W-:Y:S01]  /*0840*/  FSEL R0, R14, 1, !P0 ;  /* 0x3f8000000e007808 */ /* 0x000fe20004000000 */
[----:B------:R-:W-:Y:S01]  /*0850*/  FFMA R21, R20, R21, R23 ;  /* 0x0000001514157223 */ /* 0x000fe20000000017 */
[----:B------:R-:W-:Y:S01]  /*0860*/  FSETP.GE.AND P2, PT, |R4|, 105615, PT ;  /* 0x47ce47800400780b */ /* 0x000fe20003f46200 */
[----:B0-----:R0:W5:Y:S01]  /*0870*/  LDG.E R10, desc[UR6][R12.64] ;  /* 0x000000060c0a7981 */ /* 0x001162000c1e1900 */
[----:B------:R-:W-:Y:S01]  /*0880*/  BSSY.RECONVERGENT B0, `(.L_x_5) ;  /* 0x0000067000007945 */ /* 0x000fe20003800200 */
[----:B0-----:R-:W-:Y:S01]  /*0890*/  FSEL R12, -R22, -0.4999999701976776123, !P0 ;  /* 0xbeffffff160c7808 */ /* 0x001fe20004000100 */
[----:B------:R-:W-:-:S04]  /*08a0*/  FFMA R13, R20, R0, RZ ;  /* 0x00000000140d7223 */ /* 0x000fc800000000ff */
[----:B------:R-:W-:-:S04]  /*08b0*/  FFMA R12, R20, R21, R12 ;  /* 0x00000015140c7223 */ /* 0x000fc8000000000c */
[----:B------:R-:W-:-:S04]  /*08c0*/  FFMA R0, R13, R12, R0 ;  /* 0x0000000c0d007223 */ /* 0x000fc80000000000 */
[----:B------:R-:W-:-:S04]  /*08d0*/  @P1 FADD R0, RZ, -R0 ;  /* 0x80000000ff001221 */ /* 0x000fc80000000000 */
[----:B-----5:R-:W-:Y:S01]  /*08e0*/  FMUL R13, R5, R0 ;  /* 0x00000000050d7220 */ /* 0x020fe20000400000 */
[----:B------:R-:W-:Y:S06]  /*08f0*/  @!P2 BRA `(.L_x_6) ;  /* 0x00000004007ca947 */ /* 0x000fec0003800000 */
[----:B------:R-:W-:-:S13]  /*0900*/  FSETP.NEU.AND P0, PT, |R4|, +INF , PT ;  /* 0x7f8000000400780b */ /* 0x000fda0003f0d200 */
[----:B------:R-:W-:Y:S01]  /*0910*/  @!P0 FMUL R8, RZ, R4 ;  /* 0x00000004ff088220 */ /* 0x000fe20000400000 */
[----:B------:R-:W-:Y:S01]  /*0920*/  @!P0 MOV R9, RZ ;  /* 0x000000ff00098202 */ /* 0x000fe20000000f00 */
        /* <DEDUP_REMOVED lines=8> */
.L_x_7:
[----:B0-----:R-:W-:Y:S02]  /*09b0*/  IMAD.U32 R20, RZ, RZ, UR8 ;  /* 0x00000008ff147e24 */ /* 0x001fe4000f8e00ff */
        /* <DEDUP_REMOVED lines=10> */
[----:B------:R-:W-:-:S02]  /*0a60*/  ISETP.EQ.AND P4, PT, R12, 0x10, PT ;  /* 0x000000100c00780c */ /* 0x000fc40003f82270 */
[C---:B------:R-:W-:Y:S01]  /*0a70*/  ISETP.EQ.AND P5, PT, R12.reuse, 0x14, PT ;  /* 0x000000140c00780c */ /* 0x040fe20003fa2270 */
[----:B------:R-:W-:Y:S02]  /*0a80*/  VIADD R12, R12, 0x4 ;  /* 0x000000040c0c7836 */ /* 0x000fe40000000000 */
[----:B--2---:R-:W-:-:S03]  /*0a90*/  IMAD.WIDE.U32 R8, R8, R23, RZ ;  /* 0x0000001708087225 */ /* 0x004fc600078e00ff */
[----:B------:R-:W-:-:S04]  /*0aa0*/  IADD3 R0, P6, PT, R8, R5, RZ ;  /* 0x0000000508007210 */ /* 0x000fc80007fde0ff */
[----:B------:R-:W-:Y:S01]  /*0ab0*/  IADD3.X R5, PT, PT, R9, UR5, RZ, P6, !PT ;  /* 0x0000000509057c10 */ /* 0x000fe2000b7fe4ff */
[--C-:B------:R-:W-:Y:S01]  /*0ac0*/  @P0 IMAD.MOV.U32 R7, RZ, RZ, R0.reuse ;  /* 0x000000ffff070224 */ /* 0x100fe200078e0000 */
[----:B------:R-:W-:Y:S01]  /*0ad0*/  @P1 MOV R19, R0 ;  /* 0x0000000000131202 */ /* 0x000fe20000000f00 */
[--C-:B------:R-:W-:Y:S02]  /*0ae0*/  @P2 IMAD.MOV.U32 R18, RZ, RZ, R0.reuse ;  /* 0x000000ffff122224 */ /* 0x100fe400078e0000 */
[--C-:B------:R-:W-:Y:S02]  /*0af0*/  @P3 IMAD.MOV.U32 R17, RZ, RZ, R0.reuse ;  /* 0x000000ffff113224 */ /* 0x100fe400078e0000 */
[--C-:B------:R-:W-:Y:S02]  /*0b00*/  @P4 IMAD.MOV.U32 R16, RZ, RZ, R0.reuse ;  /* 0x000000ffff104224 */ /* 0x100fe400078e0000 */
[----:B------:R-:W-:Y:S01]  /*0b10*/  @P5 IMAD.MOV.U32 R15, RZ, RZ, R0 ;  /* 0x000000ffff0f5224 */ /* 0x000fe200078e0000 */
[----:B------:R-:W-:Y:S06]  /*0b20*/  BRA.U UP0, `(.L_x_7) ;  /* 0xfffffffd00a07547 */ /* 0x000fec000b83ffff */
[----:B------:R-:W-:Y:S01]  /*0b30*/  SHF.R.U32.HI R12, RZ, 0x17, R4 ;  /* 0x00000017ff0c7819 */ /* 0x000fe20000011604 */
[----:B------:R-:W-:Y:S03]  /*0b40*/  BSSY.RECONVERGENT B1, `(.L_x_8) ;  /* 0x0000028000017945 */ /* 0x000fe60003800200 */
[C---:B------:R-:W-:Y:S02]  /*0b50*/  LOP3.LUT R0, R12.reuse, 0xe0, RZ, 0xc0, !PT ;  /* 0x000000e00c007812 */ /* 0x040fe400078ec0ff */
[----:B------:R-:W-:-:S03]  /*0b60*/  LOP3.LUT P6, RZ, R12, 0x1f, RZ, 0xc0, !PT ;  /* 0x0000001f0cff7812 */ /* 0x000fc600078cc0ff */
[----:B------:R-:W-:-:S05]  /*0b70*/  VIADD R0, R0, 0xffffff80 ;  /* 0xffffff8000007836 */ /* 0x000fca0000000000 */
[----:B------:R-:W-:-:S04]  /*0b80*/  SHF.R.U32.HI R0, RZ, 0x5, R0 ;  /* 0x00000005ff007819 */ /* 0x000fc80000011600 */
[----:B------:R-:W-:-:S04]  /*0b90*/  LEA R14, -R0, RZ, 0x2 ;  /* 0x000000ff000e7211 */ /* 0x000fc800078e11ff */
[C---:B------:R-:W-:Y:S02]  /*0ba0*/  ISETP.EQ.AND P3, PT, R14.reuse, -0x18, PT ;  /* 0xffffffe80e00780c */ /* 0x040fe40003f62270 */
[C---:B------:R-:W-:Y:S02]  /*0bb0*/  ISETP.EQ.AND P4, PT, R14.reuse, -0x14, PT ;  /* 0xffffffec0e00780c */ /* 0x040fe40003f82270 */
[C---:B------:R-:W-:Y:S02]  /*0bc0*/  ISETP.EQ.AND P2, PT, R14.reuse, -0x10, PT ;  /* 0xfffffff00e00780c */ /* 0x040fe40003f42270 */
[C---:B------:R-:W-:Y:S02]  /*0bd0*/  ISETP.EQ.AND P1, PT, R14.reuse, -0xc, PT ;  /* 0xfffffff40e00780c */ /* 0x040fe40003f22270 */
[C---:B------:R-:W-:Y:S02]  /*0be0*/  ISETP.EQ.AND P0, PT, R14.reuse, -0x8, PT ;  /* 0xfffffff80e00780c */ /* 0x040fe40003f02270 */
[----:B------:R-:W-:-:S03]  /*0bf0*/  ISETP.EQ.AND P5, PT, R14, RZ, PT ;  /* 0x000000ff0e00720c */ /* 0x000fc60003fa2270 */
[--C-:B------:R-:W-:Y:S01]  /*0c00*/  @P3 IMAD.MOV.U32 R0, RZ, RZ, R7.reuse ;  /* 0x000000ffff003224 */ /* 0x100fe200078e0007 */
[C---:B------:R-:W-:Y:S01]  /*0c10*/  ISETP.EQ.AND P3, PT, R14.reuse, -0x4, PT ;  /* 0xfffffffc0e00780c */ /* 0x040fe20003f62270 */
[----:B------:R-:W-:Y:S02]  /*0c20*/  @P4 IMAD.MOV.U32 R8, RZ, RZ, R7 ;  /* 0x000000ffff084224 */ /* 0x000fe400078e0007 */
[--C-:B------:R-:W-:Y:S01]  /*0c30*/  @P4 IMAD.MOV.U32 R0, RZ, RZ, R19.reuse ;  /* 0x000000ffff004224 */ /* 0x100fe200078e0013 */
[----:B------:R-:W-:Y:S01]  /*0c40*/  ISETP.EQ.AND P4, PT, R14, 0x4, PT ;  /* 0x000000040e00780c */ /* 0x000fe20003f82270 */
[----:B------:R-:W-:Y:S02]  /*0c50*/  @P2 IMAD.MOV.U32 R8, RZ, RZ, R19 ;  /* 0x000000ffff082224 */ /* 0x000fe400078e0013 */
[--C-:B------:R-:W-:Y:S01]  /*0c60*/  @P2 IMAD.MOV.U32 R0, RZ, RZ, R18.reuse ;  /* 0x000000ffff002224 */ /* 0x100fe200078e0012 */
[----:B------:R-:W-:Y:S01]  /*0c70*/  @P1 MOV R0, R17 ;  /* 0x0000001100001202 */ /* 0x000fe20000000f00 */
[----:B------:R-:W-:-:S02]  /*0c80*/  @P1 IMAD.MOV.U32 R8, RZ, RZ, R18 ;  /* 0x000000ffff081224 */ /* 0x000fc400078e0012 */
[----:B------:R-:W-:Y:S02]  /*0c90*/  @P0 IMAD.MOV.U32 R8, RZ, RZ, R17 ;  /* 0x000000ffff080224 */ /* 0x000fe400078e0011 */
[--C-:B------:R-:W-:Y:S02]  /*0ca0*/  @P0 IMAD.MOV.U32 R0, RZ, RZ, R16.reuse ;  /* 0x000000ffff000224 */ /* 0x100fe400078e0010 */
[----:B------:R-:W-:Y:S02]  /*0cb0*/  @P3 IMAD.MOV.U32 R8, RZ, RZ, R16 ;  /* 0x000000ffff083224 */ /* 0x000fe400078e0010 */
[--C-:B------:R-:W-:Y:S02]  /*0cc0*/  @P3 IMAD.MOV.U32 R0, RZ, RZ, R15.reuse ;  /* 0x000000ffff003224 */ /* 0x100fe400078e000f */
[----:B------:R-:W-:Y:S01]  /*0cd0*/  @P5 IMAD.MOV.U32 R8, RZ, RZ, R15 ;  /* 0x000000ffff085224 */ /* 0x000fe200078e000f */
[----:B------:R-:W-:Y:S01]  /*0ce0*/  @P4 MOV R8, R5 ;  /* 0x0000000500084202 */ /* 0x000fe20000000f00 */
[----:B------:R-:W-:Y:S01]  /*0cf0*/  @P5 IMAD.MOV.U32 R0, RZ, RZ, R5 ;  /* 0x000000ffff005224 */ /* 0x000fe200078e0005 */
[----:B------:R-:W-:Y:S06]  /*0d00*/  @!P6 BRA `(.L_x_9) ;  /* 0x00000000002ce947 */ /* 0x000fec0003800000 */
[----:B------:R-:W-:Y:S01]  /*0d10*/  @P2 IMAD.MOV.U32 R9, RZ, RZ, R7 ;  /* 0x000000ffff092224 */ /* 0x000fe200078e0007 */
[----:B------:R-:W-:Y:S01]  /*0d20*/  LOP3.LUT R21, R12, 0x1f, RZ, 0xc0, !PT ;  /* 0x0000001f0c157812 */ /* 0x000fe200078ec0ff */
[----:B------:R-:W-:Y:S02]  /*0d30*/  @P1 IMAD.MOV.U32 R9, RZ, RZ, R19 ;  /* 0x000000ffff091224 */ /* 0x000fe400078e0013 */
[----:B------:R-:W-:Y:S01]  /*0d40*/  @P0 IMAD.MOV.U32 R9, RZ, RZ, R18 ;  /* 0x000000ffff090224 */ /* 0x000fe200078e0012 */
[----:B------:R-:W-:Y:S01]  /*0d50*/  ISETP.EQ.AND P0, PT, R14, 0x8, PT ;  /* 0x000000080e00780c */ /* 0x000fe20003f02270 */
[----:B------:R-:W-:Y:S01]  /*0d60*/  @P3 IMAD.MOV.U32 R9, RZ, RZ, R17 ;  /* 0x000000ffff093224 */ /* 0x000fe200078e0011 */
[----:B------:R-:W-:Y:S01]  /*0d70*/  SHF.L.W.U32.HI R0, R8, R21, R0 ;  /* 0x0000001508007219 */ /* 0x000fe20000010e00 */
[----:B------:R-:W-:Y:S02]  /*0d80*/  @P5 IMAD.MOV.U32 R9, RZ, RZ, R16 ;  /* 0x000000ffff095224 */ /* 0x000fe400078e0010 */
[----:B------:R-:W-:-:S08]  /*0d90*/  @P4 IMAD.MOV.U32 R9, RZ, RZ, R15 ;  /* 0x000000ffff094224 */ /* 0x000fd000078e000f */
[----:B------:R-:W-:-:S04]  /*0da0*/  @P0 MOV R9, R5 ;  /* 0x0000000500090202 */ /* 0x000fc80000000f00 */
[----:B------:R-:W-:-:S07]  /*0db0*/  SHF.L.W.U32.HI R8, R9, R21, R8 ;  /* 0x0000001509087219 */ /* 0x000fce0000010e08 */
.L_x_9:
[----:B------:R-:W-:Y:S05]  /*0dc0*/  BSYNC.RECONVERGENT B1 ;  /* 0x0000000000017941 */ /* 0x000fea0003800200 */
.L_x_8:
[C---:B------:R-:W-:Y:S01]  /*0dd0*/  SHF.L.W.U32.HI R9, R8.reuse, 0x2, R0 ;  /* 0x0000000208097819 */ /* 0x040fe20000010e00 */
[----:B------:R-:W-:Y:S01]  /*0de0*/  IMAD.SHL.U32 R8, R8, 0x4, RZ ;  /* 0x0000000408087824 */ /* 0x000fe200078e00ff */
[----:B------:R-:W-:Y:S01]  /*0df0*/  UMOV UR4, 0x54442d19 ;  /* 0x54442d1900047882 */ /* 0x000fe20000000000 */
        /* <DEDUP_REMOVED lines=15> */
.L_x_6:
[----:B------:R-:W-:Y:S05]  /*0ef0*/  BSYNC.RECONVERGENT B0 ;  /* 0x0000000000007941 */ /* 0x000fea0003800200 */
.L_x_5:
[----:B------:R-:W0:Y:S02]  /*0f00*/  LDC.64 R4, c[0x0][0x3a8] ;  /* 0x0000ea00ff047b82 */ /* 0x000e240000000a00 */
[----:B0-----:R-:W-:-:S05]  /*0f10*/  IMAD.WIDE R4, R6, 0x4, R4 ;  /* 0x0000000406047825 */ /* 0x001fca00078e0204 */
[----:B------:R-:W2:Y:S01]  /*0f20*/  LDG.E R12, desc[UR6][R4.64] ;  /* 0x00000006040c7981 */ /* 0x000ea2000c1e1900 */
[----:B------:R-:W-:Y:S01]  /*0f30*/  FMUL R14, R8, R8 ;  /* 0x00000008080e7220 */ /* 0x000fe20000400000 */
[C---:B------:R-:W-:Y:S01]  /*0f40*/  LOP3.LUT R0, R9.reuse, 0x1, RZ, 0xc0, !PT ;  /* 0x0000000109007812 */ /* 0x040fe200078ec0ff */
[----:B------:R-:W-:Y:S01]  /*0f50*/  IMAD.MOV.U32 R21, RZ, RZ, 0x3d2aaabb ;  /* 0x3d2aaabbff157424 */ /* 0x000fe200078e00ff */
[----:B------:R-:W-:Y:S01]  /*0f60*/  LOP3.LUT P1, RZ, R9, 0x2, RZ, 0xc0, !PT ;  /* 0x0000000209ff7812 */ /* 0x000fe2000782c0ff */
[----:B------:R-:W-:Y:S01]  /*0f70*/  FFMA R11, R14, R11, -0.0013887860113754868507 ;  /* 0xbab607ed0e0b7423 */ /* 0x000fe2000000000b */
[----:B------:R-:W-:Y:S01]  /*0f80*/  ISETP.NE.U32.AND P0, PT, R0, 0x1, PT ;  /* 0x000000010000780c */ /* 0x000fe20003f05070 */
[----:B------:R-:W-:-:S03]  /*0f90*/  IMAD.MOV.U32 R20, RZ, RZ, 0x3effffff ;  /* 0x3effffffff147424 */ /* 0x000fc600078e00ff */
[----:B------:R-:W-:Y:S02]  /*0fa0*/  FSEL R11, R11, -0.00019574658654164522886, !P0 ;  /* 0xb94d41530b0b7808 */ /* 0x000fe40004000000 */
[----:B------:R-:W-:Y:S02]  /*0fb0*/  FSEL R21, R21, 0.0083327032625675201416, !P0 ;  /* 0x3c0885e415157808 */ /* 0x000fe40004000000 */
[----:B------:R-:W-:Y:S02]  /*0fc0*/  FSEL R20, -R20, -0.16666662693023681641, !P0 ;  /* 0xbe2aaaa814147808 */ /* 0x000fe40004000100 */
[----:B------:R-:W-:Y:S01]  /*0fd0*/  FSEL R0, R8, 1, P0 ;  /* 0x3f80000008007808 */ /* 0x000fe20000000000 */
[----:B------:R-:W-:-:S04]  /*0fe0*/  FFMA R11, R14, R11, R21 ;  /* 0x0000000b0e0b7223 */ /* 0x000fc80000000015 */
[C---:B------:R-:W-:Y:S01]  /*0ff0*/  FFMA R11, R14.reuse, R11, R20 ;  /* 0x0000000b0e0b7223 */ /* 0x040fe20000000014 */
[----:B------:R-:W-:-:S04]  /*1000*/  FFMA R9, R14, R0, RZ ;  /* 0x000000000e097223 */ /* 0x000fc800000000ff */
[----:B------:R-:W-:-:S04]  /*1010*/  FFMA R0, R9, R11, R0 ;  /* 0x0000000b09007223 */ /* 0x000fc80000000000 */
[----:B------:R-:W-:-:S04]  /*1020*/  @P1 FADD R0, RZ, -R0 ;  /* 0x80000000ff001221 */ /* 0x000fc80000000000 */
[----:B------:R-:W-:-:S04]  /*1030*/  FFMA R9, R10, R0, R13 ;  /* 0x000000000a097223 */ /* 0x000fc8000000000d */
[----:B--2---:R-:W-:-:S05]  /*1040*/  FADD R9, R9, R12 ;  /* 0x0000000c09097221 */ /* 0x004fca0000000000 */
[----:B------:R0:W-:Y:S04]  /*1050*/  STG.E desc[UR6][R4.64], R9 ;  /* 0x0000000904007986 */ /* 0x0001e8000c101906 */
[----:B------:R-:W2:Y:S01]  /*1060*/  LDG.E R8, desc[UR6][R2.64] ;  /* 0x0000000602087981 */ /* 0x000ea2000c1e1900 */
[----:B------:R-:W1:Y:S01]  /*1070*/  LDC.64 R10, c[0x0][0x398] ;  /* 0x0000e600ff0a7b82 */ /* 0x000e620000000a00 */
[----:B------:R-:W-:Y:S02]  /*1080*/  BSSY.RECONVERGENT B0, `(.L_x_10) ;  /* 0x000006c000007945 */ /* 0x000fe40003800200 */
[----:B-1----:R1:W5:Y:S01]  /*1090*/  LDG.E R21, desc[UR6][R10.64] ;  /* 0x000000060a157981 */ /* 0x002362000c1e1900 */
[C---:B--2---:R-:W-:Y:S01]  /*10a0*/  FMUL R0, R8.reuse, 0.63661974668502807617 ;  /* 0x3f22f98308007820 */ /* 0x044fe20000400000 */
[----:B------:R-:W-:-:S04]  /*10b0*/  FSETP.GE.AND P2, PT, |R8|, 105615, PT ;  /* 0x47ce47800800780b */ /* 0x000fc80003f46200 */
[----:B-1----:R-:W-:Y:S01]  /*10c0*/  P2R R10, PR, RZ, 0x4 ;  /* 0x00000004ff0a7803 */ /* 0x002fe20000000000 */
[----:B------:R-:W1:Y:S02]  /*10d0*/  F2I.NTZ R0, R0 ;  /* 0x0000000000007305 */ /* 0x000e640000203100 */
[----:B-1----:R-:W-:Y:S01]  /*10e0*/  I2FP.F32.S32 R13, R0 ;  /* 0x00000000000d7245 */ /* 0x002fe20000201400 */
[----:B------:R-:W-:-:S04]  /*10f0*/  IMAD.MOV.U32 R14, RZ, RZ, R0 ;  /* 0x000000ffff0e7224 */ /* 0x000fc800078e0000 */
[----:B------:R-:W-:-:S04]  /*1100*/  FFMA R12, R13, -1.5707962512969970703, R8 ;  /* 0xbfc90fda0d0c7823 */ /* 0x000fc80000000008 */
[----:B------:R-:W-:-:S04]  /*1110*/  FFMA R12, R13, -7.5497894158615963534e-08, R12 ;  /* 0xb3a221680d0c7823 */ /* 0x000fc8000000000c */
[----:B------:R-:W-:-:S05]  /*1120*/  FFMA R20, R13, -5.3903029534742383927e-15, R12 ;  /* 0xa7c234c50d147823 */ /* 0x000fca000000000c */
[----:B------:R-:W-:Y:S01]  /*1130*/  MOV R24, R20 ;  /* 0x0000001400187202 */ /* 0x000fe20000000f00 */
[----:B0-----:R-:W-:Y:S06]  /*1140*/  @!P2 BRA `(.L_x_11) ;  /* 0x00000004007ca947 */ /* 0x001fec0003800000 */
[----:B------:R-:W-:-:S13]  /*1150*/  FSETP.NEU.AND P0, PT, |R8|, +INF , PT ;  /* 0x7f8000000800780b */ /* 0x000fda0003f0d200 */
[----:B------:R-:W-:Y:S01]  /*1160*/  @!P0 FMUL R24, RZ, R8 ;  /* 0x00000008ff188220 */ /* 0x000fe20000400000 */
[----:B------:R-:W-:Y:S01]  /*1170*/  @!P0 IMAD.MOV.U32 R0, RZ, RZ, RZ ;  /* 0x000000ffff008224 */ /* 0x000fe200078e00ff */
[----:B------:R-:W-:Y:S06]  /*1180*/  @!P0 BRA `(.L_x_11) ;  /* 0x00000004006c8947 */ /* 0x000fec0003800000 */
[----:B------:R-:W-:Y:S01]  /*1190*/  IMAD.SHL.U32 R0, R8, 0x100, RZ ;  /* 0x0000010008007824 */ /* 0x000fe200078e00ff */
[----:B------:R-:W-:Y:S01]  /*11a0*/  CS2R R22, SRZ ;  /* 0x0000000000167805 */ /* 0x000fe2000001ff00 */
[----:B------:R-:W0:Y:S03]  /*11b0*/  LDCU.64 UR8, c[0x4][URZ] ;  /* 0x01000000ff0877ac */ /* 0x000e260008000a00 */
[----:B------:R-:W-:Y:S01]  /*11c0*/  LOP3.LUT R0, R0, 0x80000000, RZ, 0xfc, !PT ;  /* 0x8000000000007812 */ /* 0x000fe200078efcff */
[----:B------:R-:W-:Y:S01]  /*11d0*/  UMOV UR5, URZ ;  /* 0x000000ff00057c82 */ /* 0x000fe20008000000 */
[----:B------:R-:W-:-:S05]  /*11e0*/  UMOV UR4, URZ ;  /* 0x000000ff00047c82 */ /* 0x000fca0008000000 */
.L_x_12:
        /* <DEDUP_REMOVED lines=22> */
[----:B------:R-:W-:Y:S01]  /*1350*/  @P2 MOV R18, R12 ;  /* 0x0000000c00122202 */ /* 0x000fe20000000f00 */
[----:B------:R-:W-:Y:S06]  /*1360*/  BRA.U UP0, `(.L_x_12) ;  /* 0xfffffffd00a07547 */ /* 0x000fec000b83ffff */
[----:B------:R-:W-:Y:S01]  /*1370*/  SHF.R.U32.HI R10, RZ, 0x17, R8 ;  /* 0x00000017ff0a7819 */ /* 0x000fe20000011608 */
[----:B------:R-:W-:Y:S03]  /*1380*/  BSSY.RECONVERGENT B1, `(.L_x_13) ;  /* 0x0000029000017945 */ /* 0x000fe60003800200 */
[C---:B------:R-:W-:Y:S02]  /*1390*/  LOP3.LUT R0, R10.reuse, 0xe0, RZ, 0xc0, !PT ;  /* 0x000000e00a007812 */ /* 0x040fe400078ec0ff */
[----:B------:R-:W-:-:S03]  /*13a0*/  LOP3.LUT P6, RZ, R10, 0x1f, RZ, 0xc0, !PT ;  /* 0x0000001f0aff7812 */ /* 0x000fc600078cc0ff */
[----:B------:R-:W-:-:S05]  /*13b0*/  VIADD R0, R0, 0xffffff80 ;  /* 0xffffff8000007836 */ /* 0x000fca0000000000 */
        /* <DEDUP_REMOVED lines=8> */
[----:B------:R-:W-:Y:S02]  /*1440*/  @P3 MOV R0, R7 ;  /* 0x0000000700003202 */ /* 0x000fe40000000f00 */
[----:B------:R-:W-:Y:S01]  /*1450*/  @P4 IMAD.MOV.U32 R11, RZ, RZ, R7 ;  /* 0x000000ffff0b4224 */ /* 0x000fe200078e0007 */
[C---:B------:R-:W-:Y:S01]  /*1460*/  ISETP.EQ.AND P3, PT, R22.reuse, -0x4, PT ;  /* 0xfffffffc1600780c */ /* 0x040fe20003f62270 */
[--C-:B------:R-:W-:Y:S01]  /*1470*/  @P4 IMAD.MOV.U32 R0, RZ, RZ, R19.reuse ;  /* 0x000000ffff004224 */ /* 0x100fe200078e0013 */
[----:B------:R-:W-:Y:S01]  /*1480*/  ISETP.EQ.AND P4, PT, R22, RZ, PT ;  /* 0x000000ff1600720c */ /* 0x000fe20003f82270 */
[----:B------:R-:W-:Y:S02]  /*1490*/  @P0 IMAD.MOV.U32 R11, RZ, RZ, R19 ;  /* 0x000000ffff0b0224 */ /* 0x000fe400078e0013 */
[--C-:B------:R-:W-:Y:S01]  /*14a0*/  @P1 IMAD.MOV.U32 R11, RZ, RZ, R18.reuse ;  /* 0x000000ffff0b1224 */ /* 0x100fe200078e0012 */
[----:B------:R-:W-:Y:S01]  /*14b0*/  @P2 MOV R11, R17 ;  /* 0x00000011000b2202 */ /* 0x000fe20000000f00 */
[----:B------:R-:W-:-:S02]  /*14c0*/  @P0 IMAD.MOV.U32 R0, RZ, RZ, R18 ;  /* 0x000000ffff000224 */ /* 0x000fc400078e0012 */
[----:B------:R-:W-:Y:S02]  /*14d0*/  @P1 IMAD.MOV.U32 R0, RZ, RZ, R17 ;  /* 0x000000ffff001224 */ /* 0x000fe400078e0011 */
        /* <DEDUP_REMOVED lines=17> */
[----:B------:R-:W-:-:S04]  /*15f0*/  @P0 MOV R13, R23 ;  /* 0x00000017000d0202 */ /* 0x000fc80000000f00 */
[----:B------:R-:W-:-:S07]  /*1600*/  SHF.L.W.U32.HI R12, R13, R11, R12 ;  /* 0x0000000b0d0c7219 */ /* 0x000fce0000010e0c */
.L_x_14:
[----:B------:R-:W-:Y:S05]  /*1610*/  BSYNC.RECONVERGENT B1 ;  /* 0x0000000000017941 */ /* 0x000fea0003800200 */
.L_x_13:
        /* <DEDUP_REMOVED lines=18> */
.L_x_11:
[----:B------:R-:W-:Y:S05]  /*1740*/  BSYNC.RECONVERGENT B0 ;  /* 0x0000000000007941 */ /* 0x000fea0003800200 */
.L_x_10:
[----:B------:R-:W0:Y:S01]  /*1750*/  LDC.64 R10, c[0x0][0x3a0] ;  /* 0x0000e800ff0a7b82 */ /* 0x000e220000000a00 */
[----:B------:R-:W-:Y:S01]  /*1760*/  LOP3.LUT R13, R0, 0x1, RZ, 0xc0, !PT ;  /* 0x00000001000d7812 */ /* 0x000fe200078ec0ff */
[----:B------:R-:W-:Y:S02]  /*1770*/  IMAD.MOV.U32 R23, RZ, RZ, 0x37cbac00 ;  /* 0x37cbac00ff177424 */ /* 0x000fe400078e00ff */
[----:B------:R-:W-:Y:S01]  /*1780*/  FMUL R12, R24, R24 ;  /* 0x00000018180c7220 */ /* 0x000fe20000400000 */
[----:B------:R-:W-:Y:S01]  /*1790*/  HFMA2 R26, -RZ, RZ, 1.541015625, -0.052001953125 ;  /* 0x3e2aaaa8ff1a7431 */ /* 0x000fe200000001ff */
[----:B------:R-:W-:Y:S01]  /*17a0*/  ISETP.NE.U32.AND P0, PT, R13, 0x1, PT ;  /* 0x000000010d00780c */ /* 0x000fe20003f05070 */
[----:B------:R-:W-:Y:S02]  /*17b0*/  IMAD.MOV.U32 R13, RZ, RZ, 0x3c0885e4 ;  /* 0x3c0885e4ff0d7424 */ /* 0x000fe400078e00ff */
[----:B------:R-:W-:Y:S01]  /*17c0*/  FFMA R25, R12, R23, -0.0013887860113754868507 ;  /* 0xbab607ed0c197423 */ /* 0x000fe20000000017 */
[----:B------:R-:W-:-:S02]  /*17d0*/  VIADD R0, R0, 0x1 ;  /* 0x0000000100007836 */ /* 0x000fc40000000000 */
[----:B------:R-:W-:Y:S02]  /*17e0*/  FSEL R13, R13, 0.041666727513074874878, !P0 ;  /* 0x3d2aaabb0d0d7808 */ /* 0x000fe40004000000 */
[----:B------:R-:W-:Y:S02]  /*17f0*/  FSEL R25, R25, -0.00019574658654164522886, P0 ;  /* 0xb94d415319197808 */ /* 0x000fe40000000000 */
        /* <DEDUP_REMOVED lines=24> */
.L_x_17:
        /* <DEDUP_REMOVED lines=42> */
[----:B------:R-:W-:Y:S01]  /*1c20*/  @P2 IMAD.MOV.U32 R10, RZ, RZ, R19 ;  /* 0x000000ffff0a2224 */ /* 0x000fe200078e0013 */
[----:B------:R-:W-:Y:S01]  /*1c30*/  @P1 MOV R10, R18 ;  /* 0x00000012000a1202 */ /* 0x000fe20000000f00 */
[----:B------:R-:W-:Y:S02]  /*1c40*/  @P2 IMAD.MOV.U32 R0, RZ, RZ, R18 ;  /* 0x000000ffff002224 */ /* 0x000fe400078e0012 */
[----:B------:R-:W-:-:S02]  /*1c50*/  @P1 IMAD.MOV.U32 R0, RZ, RZ, R17 ;  /* 0x000000ffff001224 */ /* 0x000fc400078e0011 */
[----:B------:R-:W-:Y:S02]  /*1c60*/  @P0 IMAD.MOV.U32 R10, RZ, RZ, R17 ;  /* 0x000000ffff0a0224 */ /* 0x000fe400078e0011 */
[--C-:B------:R-:W-:Y:S02]  /*1c70*/  @P0 IMAD.MOV.U32 R0, RZ, RZ, R16.reuse ;  /* 0x000000ffff000224 */ /* 0x100fe400078e0010 */
[----:B------:R-:W-:Y:S02]  /*1c80*/  @P3 IMAD.MOV.U32 R10, RZ, RZ, R16 ;  /* 0x000000ffff0a3224 */ /* 0x000fe400078e0010 */
[--C-:B------:R-:W-:Y:S01]  /*1c90*/  @P3 IMAD.MOV.U32 R0, RZ, RZ, R15.reuse ;  /* 0x000000ffff003224 */ /* 0x100fe200078e000f */
[----:B------:R-:W-:Y:S01]  /*1ca0*/  @P5 MOV R0, R25 ;  /* 0x0000001900005202 */ /* 0x000fe20000000f00 */
[----:B------:R-:W-:Y:S02]  /*1cb0*/  @P5 IMAD.MOV.U32 R10, RZ, RZ, R15 ;  /* 0x000000ffff0a5224 */ /* 0x000fe400078e000f */
[----:B------:R-:W-:Y:S01]  /*1cc0*/  @P4 IMAD.MOV.U32 R10, RZ, RZ, R25 ;  /* 0x000000ffff0a4224 */ /* 0x000fe200078e0019 */
[----:B------:R-:W-:Y:S06]  /*1cd0*/  @!P6 BRA `(.L_x_19) ;  /* 0x000000000028e947 */ /* 0x000fec0003800000 */
[----:B------:R-:W-:Y:S01]  /*1ce0*/  @P1 IMAD.MOV.U32 R7, RZ, RZ, R19 ;  /* 0x000000ffff071224 */ /* 0x000fe200078e0013 */
[----:B------:R-:W-:Y:S01]  /*1cf0*/  LOP3.LUT R11, R11, 0x1f, RZ, 0xc0, !PT ;  /* 0x0000001f0b0b7812 */ /* 0x000fe200078ec0ff */
        /* <DEDUP_REMOVED lines=8> */
.L_x_19:
[----:B------:R-:W-:Y:S05]  /*1d80*/  BSYNC.RECONVERGENT B1 ;  /* 0x0000000000017941 */ /* 0x000fea0003800200 */
.L_x_18:
        /* <DEDUP_REMOVED lines=9> */
[----:B------:R-:W0:Y:S01]  /*1e20*/  I2F.F64.S64 R10, R12 ;  /* 0x0000000c000a7312 */ /* 0x000e220000301c00 */
[C---:B------:R-:W-:Y:S02]  /*1e30*/  LOP3.LUT R8, R7.reuse, R8, RZ, 0x3c, !PT ;  /* 0x0000000807087212 */ /* 0x040fe400078e3cff */
[----:B------:R-:W-:Y:S02]  /*1e40*/  LEA.HI R14, R7, R0, RZ, 0x1 ;  /* 0x00000000070e7211 */ /* 0x000fe400078f08ff */
[----:B------:R-:W-:-:S03]  /*1e50*/  ISETP.GE.AND P0, PT, R8, RZ, PT ;  /* 0x000000ff0800720c */ /* 0x000fc60003f06270 */
[----:B------:R-:W-:-:S04]  /*1e60*/  IMAD.MOV R0, RZ, RZ, -R14 ;  /* 0x000000ffff007224 */ /* 0x000fc800078e0a0e */
[----:B------:R-:W-:Y:S01]  /*1e70*/  @!P1 IMAD.MOV.U32 R14, RZ, RZ, R0 ;  /* 0x000000ffff0e9224 */ /* 0x000fe200078e0000 */
[----:B0-----:R-:W-:-:S10]  /*1e80*/  DMUL R10, R10, UR4 ;  /* 0x000000040a0a7c28 */ /* 0x001fd40008000000 */
[----:B------:R-:W0:Y:S02]  /*1e90*/  F2F.F32.F64 R10, R10 ;  /* 0x0000000a000a7310 */ /* 0x000e240000301000 */
[----:B0-----:R-:W-:-:S07]  /*1ea0*/  FSEL R20, -R10, R10, !P0 ;  /* 0x0000000a0a147208 */ /* 0x001fce0004000100 */
.L_x_16:
[----:B------:R-:W-:Y:S05]  /*1eb0*/  BSYNC.RECONVERGENT B0 ;  /* 0x0000000000007941 */ /* 0x000fea0003800200 */
.L_x_15:
        /* <DEDUP_REMOVED lines=9> */
[----:B------:R-:W-:Y:S02]  /*1f50*/  FSEL R0, R20, 1, P0 ;  /* 0x3f80000014007808 */ /* 0x000fe40000000000 */
[----:B------:R-:W-:Y:S01]  /*1f60*/  FSEL R13, -R13, -0.16666662693023681641, !P0 ;  /* 0xbe2aaaa80d0d7808 */ /* 0x000fe20004000100 */
[C---:B------:R-:W-:Y:S02]  /*1f70*/  FFMA R8, R7.reuse, R8, R10 ;  /* 0x0000000807087223 */ /* 0x040fe4000000000a */
[C---:B------:R-:W-:Y:S02]  /*1f80*/  FFMA R11, R7.reuse, R0, RZ ;  /* 0x00000000070b7223 */ /* 0x040fe400000000ff */
[----:B------:R-:W-:-:S04]  /*1f90*/  FFMA R8, R7, R8, R13 ;  /* 0x0000000807087223 */ /* 0x000fc8000000000d */
[----:B------:R-:W-:Y:S01]  /*1fa0*/  FFMA R0, R11, R8, R0 ;  /* 0x000000080b007223 */ /* 0x000fe20000000000 */
[----:B------:R-:W-:Y:S01]  /*1fb0*/  UMOV UR4, 0xa50de270 ;  /* 0xa50de27000047882 */ /* 0x000fe20000000000 */
[----:B------:R-:W0:Y:S02]  /*1fc0*/  LDC.64 R10, c[0x0][0x3c8] ;  /* 0x0000f200ff0a7b82 */ /* 0x000e240000000a00 */
[----:B------:R-:W-:-:S04]  /*1fd0*/  @P1 FADD R0, RZ, -R0 ;  /* 0x80000000ff001221 */ /* 0x000fc80000000000 */
[----:B------:R-:W-:-:S04]  /*1fe0*/  FFMA R22, R22, R0, R21 ;  /* 0x0000000016167223 */ /* 0x000fc80000000015 */
[----:B------:R-:W-:-:S05]  /*1ff0*/  FADD R13, R9, R22 ;  /* 0x00000016090d7221 */ /* 0x000fca0000000000 */
[----:B------:R-:W-:Y:S04]  /*2000*/  STG.E desc[UR6][R4.64], R13 ;  /* 0x0000000d04007986 */ /* 0x000fe8000c101906 */
[----:B------:R-:W2:Y:S01]  /*2010*/  LDG.E R0, desc[UR6][R2.64] ;  /* 0x0000000602007981 */ /* 0x000ea2000c1e1900 */
[----:B------:R-:W-:Y:S01]  /*2020*/  UMOV UR5, 0x3f91df45 ;  /* 0x3f91df4500057882 */ /* 0x000fe20000000000 */
[----:B0-----:R-:W-:Y:S01]  /*2030*/  IMAD.WIDE R6, R6, 0x4, R10 ;  /* 0x0000000406067825 */ /* 0x001fe200078e020a */
[----:B--2---:R-:W0:Y:S02]  /*2040*/  F2F.F64.F32 R8, R0 ;  /* 0x0000000000087310 */ /* 0x004e240000201800 */
[----:B0-----:R-:W-:-:S10]  /*2050*/  DADD R8, R8, UR4 ;  /* 0x0000000408087e29 */ /* 0x001fd40008000000 */
[----:B------:R-:W0:Y:S02]  /*2060*/  F2F.F32.F64 R9, R8 ;  /* 0x0000000800097310 */ /* 0x000e240000301000 */
[----:B0-----:R-:W-:Y:S04]  /*2070*/  STG.E desc[UR6][R2.64], R9 ;  /* 0x0000000902007986 */ /* 0x001fe8000c101906 */
[----:B------:R-:W-:Y:S01]  /*2080*/  STG.E desc[UR6][R6.64], RZ ;  /* 0x000000ff06007986 */ /* 0x000fe2000c101906 */
[----:B------:R-:W-:Y:S05]  /*2090*/  EXIT ;  /* 0x000000000000794d */ /* 0x000fea0003800000 */
.L_x_20:
[----:B------:R-:W-:-:S00]  /*20a0*/  BRA `(.L_x_20) ;  /* 0xfffffffc00fc7947 */ /* 0x000fc0000383ffff */
[----:B------:R-:W-:-:S00]  /*20b0*/  NOP ;  /* 0x0000000000007918 */ /* 0x000fc00000000000 */
        /* <DEDUP_REMOVED lines=12> */
.L_x_21:


//--------------------- .nv.global.init           --------------------------
	.section	.nv.global.init,"aw",@progbits
	.align	4
.nv.global.init:
	.type		__cudart_i2opi_f,@object
	.size		__cudart_i2opi_f,(.L_0 - __cudart_i2opi_f)
__cudart_i2opi_f:
        /*0000*/ 	.byte	0x41, 0x90, 0x43, 0x3c, 0x99, 0x95, 0x62, 0xdb, 0xc0, 0xdd, 0x34, 0xf5, 0xd1, 0x57, 0x27, 0xfc
        /*0010*/ 	.byte	0x29, 0x15, 0x44, 0x4e, 0x6e, 0x83, 0xf9, 0xa2
.L_0:


//--------------------- .nv.shared.reserved.0     --------------------------
	.section	.nv.shared.reserved.0,"aw",@nobits
	.weak		__nv_reservedSMEM_offset_0_alias
	.size		__nv_reservedSMEM_offset_0_alias, 0, 64
	.other		__nv_reservedSMEM_offset_0_alias,@"STO_CUDA_RESERVED_SHARED STV_DEFAULT"
__nv_reservedSMEM_offset_0_alias:
	.zero		0
	.zero		64


//--------------------- .nv.constant0._Z16pf_iteration_devPiPfS0_S0_S0_S0_S0_S0_S_S0_S_S_ --------------------------
	.section	.nv.constant0._Z16pf_iteration_devPiPfS0_S0_S0_S0_S0_S0_S_S0_S_S_,"a",@progbits
	.sectionflags	@""
	.align	4
.nv.constant0._Z16pf_iteration_devPiPfS0_S0_S0_S0_S0_S0_S_S0_S_S_:
	.zero		992


//--------------------- SYMBOLS --------------------------

	.type		.nv.reservedSmem.offset0,@object
	.size		.nv.reservedSmem.offset0,0x4
